def matmul_kernel(
    a_ptr,
    b_ptr,
    c_ptr,
    M,
    N,
    K,
    stride_am,
    stride_ak,
    stride_bk,
    stride_bn,
    stride_cm,
    stride_cn,
    BLOCK_M: tl.constexpr,
    BLOCK_N: tl.constexpr,
    BLOCK_K: tl.constexpr,
    GROUP_M: tl.constexpr,
):
    pid = tl.program_id(axis=0)
    num_pid_m = tl.cdiv(M, BLOCK_M)
    num_pid_n = tl.cdiv(N, BLOCK_N)
    num_pid_in_group = GROUP_M * num_pid_n
    group_id = pid // num_pid_in_group
    first_pid_m = group_id * GROUP_M
    group_size_m = min(num_pid_m - first_pid_m, GROUP_M)
    pid_m = first_pid_m + ((pid % num_pid_in_group) % group_size_m)
    pid_n = (pid % num_pid_in_group) // group_size_m

    offs_am = (pid_m * BLOCK_M + tl.arange(0, BLOCK_M)) % M
    offs_bn = (pid_n * BLOCK_N + tl.arange(0, BLOCK_N)) % N
    offs_k = tl.arange(0, BLOCK_K)
    a_ptrs = a_ptr + offs_am[:, None] * stride_am + offs_k[None, :] * stride_ak
    b_ptrs = b_ptr + offs_k[:, None] * stride_bk + offs_bn[None, :] * stride_bn

    acc = tl.zeros((BLOCK_M, BLOCK_N), dtype=tl.float32)
    for kk in range(0, tl.cdiv(K, BLOCK_K)):
        a = tl.load(a_ptrs, mask=offs_k[None, :] < K - kk * BLOCK_K, other=0.0)
        b = tl.load(b_ptrs, mask=offs_k[:, None] < K - kk * BLOCK_K, other=0.0)
        acc = tl.dot(a, b, acc)
        a_ptrs += BLOCK_K * stride_ak
        b_ptrs += BLOCK_K * stride_bk

    c = acc.to(c_ptr.dtype.element_ty)
    offs_cm = pid_m * BLOCK_M + tl.arange(0, BLOCK_M)
    offs_cn = pid_n * BLOCK_N + tl.arange(0, BLOCK_N)
    c_ptrs = c_ptr + offs_cm[:, None] * stride_cm + offs_cn[None, :] * stride_cn
    mask = (offs_cm[:, None] < M) & (offs_cn[None, :] < N)
    tl.store(c_ptrs, c, mask=mask)

# config = {"BLOCK_K": 32, "BLOCK_M": 64, "BLOCK_N": 512, "GROUP_M": 8, "arch": "sm_100", "dtype": "bf16", "num_ctas": 4, "num_stages": 3, "num_warps": 4}
# arch = sm_100


// ===== COMPILED SASS (sm_100a) =====

	.target	sm_100a

	.elftype	@"ET_EXEC"


//--------------------- .note.nv.tkinfo           --------------------------
	.section	.note.nv.tkinfo,"",@"SHT_NOTE"
	.sectionflags	@"SHF_NOTE_NV_TKINFO"
	.tkinfo
        /*0018*/ 	.word	0x00000081
        /*0030*/ 	.string	""
        /*0030*/ 	.string	"ptxas-blackwell"
        /*0030*/ 	.string	"Cuda compilation tools, release 12.9, V12.9.86"
        /*0030*/ 	.string	"Build cuda_12.9.r12.9/compiler.36037853_0"
        /*0030*/ 	.string	"-v  -suppress-debug-info  -lineinfo  -arch sm_100a "



//--------------------- .note.nv.cuver            --------------------------
	.section	.note.nv.cuver,"",@"SHT_NOTE"
	.sectionflags	@"SHF_NOTE_NV_CUVER"
        /*0018*/ 	.short	0x0001
        /*001a*/ 	.short	0x0064
        /*001c*/ 	.short	0x0001
        /*001e*/ 	.short	0x0000
        /*0020*/ 	.short	0x0001
        /*0022*/ 	.short	0x0000


//--------------------- .nv.info                  --------------------------
	.section	.nv.info,"",@"SHT_CUDA_INFO"
	.align	4


	//----- nvinfo : EIATTR_REGCOUNT
	.align		4
        /*0000*/ 	.byte	0x04, 0x2f
        /*0002*/ 	.short	(.L_4 - .L_3)
	.align		4
.L_3:
        /*0004*/ 	.word	index@(matmul_kernel)
        /*0008*/ 	.word	0x000000a8


	//----- nvinfo : EIATTR_FRAME_SIZE
	.align		4
.L_4:
        /*000c*/ 	.byte	0x04, 0x11
        /*000e*/ 	.short	(.L_6 - .L_5)
	.align		4
.L_5:
        /*0010*/ 	.word	index@($__internal_2_$__cuda_sm10x_tcgen05_guardrail_trap_unallocated_columns_being_dealloced)
        /*0014*/ 	.word	0x00000000


	//----- nvinfo : EIATTR_FRAME_SIZE
	.align		4
.L_6:
        /*0018*/ 	.byte	0x04, 0x11
        /*001a*/ 	.short	(.L_8 - .L_7)
	.align		4
.L_7:
        /*001c*/ 	.word	index@($__internal_1_$__cuda_sm10x_tcgen05_guardrail_trap_phase_invalid_during_alloc)
        /*0020*/ 	.word	0x00000000


	//----- nvinfo : EIATTR_FRAME_SIZE
	.align		4
.L_8:
        /*0024*/ 	.byte	0x04, 0x11
        /*0026*/ 	.short	(.L_10 - .L_9)
	.align		4
.L_9:
        /*0028*/ 	.word	index@($__internal_0_$__cuda_sm10x_tcgen05_guardrail_trap_col_being_dealloced_not_returned_by_alloc)
        /*002c*/ 	.word	0x00000000


	//----- nvinfo : EIATTR_FRAME_SIZE
	.align		4
.L_10:
        /*0030*/ 	.byte	0x04, 0x11
        /*0032*/ 	.short	(.L_12 - .L_11)
	.align		4
.L_11:
        /*0034*/ 	.word	index@(matmul_kernel)
        /*0038*/ 	.word	0x00000000


	//----- nvinfo : EIATTR_MIN_STACK_SIZE
	.align		4
.L_12:
        /*003c*/ 	.byte	0x04, 0x12
        /*003e*/ 	.short	(.L_14 - .L_13)
	.align		4
.L_13:
        /*0040*/ 	.word	index@(matmul_kernel)
        /*0044*/ 	.word	0x00000000
.L_14:


//--------------------- .nv.info.matmul_kernel    --------------------------
	.section	.nv.info.matmul_kernel,"",@"SHT_CUDA_INFO"
	.sectionflags	@""
	.align	4


	//----- nvinfo : EIATTR_CUDA_API_VERSION
	.align		4
        /*0000*/ 	.byte	0x04, 0x37
        /*0002*/ 	.short	(.L_16 - .L_15)
.L_15:
        /*0004*/ 	.word	0x00000081


	//----- nvinfo : EIATTR_KPARAM_INFO
	.align		4
.L_16:
        /*0008*/ 	.byte	0x04, 0x17
        /*000a*/ 	.short	(.L_18 - .L_17)
.L_17:
        /*000c*/ 	.word	0x00000000
        /*0010*/ 	.short	0x000d
        /*0012*/ 	.short	0x0048
        /*0014*/ 	.byte	0x00, 0xf4, 0x21, 0x00


	//----- nvinfo : EIATTR_KPARAM_INFO
	.align		4
.L_18:
        /*0018*/ 	.byte	0x04, 0x17
        /*001a*/ 	.short	(.L_20 - .L_19)
.L_19:
        /*001c*/ 	.word	0x00000000
        /*0020*/ 	.short	0x000c
        /*0022*/ 	.short	0x0040
        /*0024*/ 	.byte	0x00, 0xf4, 0x21, 0x00


	//----- nvinfo : EIATTR_KPARAM_INFO
	.align		4
.L_20:
        /*0028*/ 	.byte	0x04, 0x17
        /*002a*/ 	.short	(.L_22 - .L_21)
.L_21:
        /*002c*/ 	.word	0x00000000
        /*0030*/ 	.short	0x000b
        /*0032*/ 	.short	0x0038
        /*0034*/ 	.byte	0x00, 0xf0, 0x11, 0x00


	//----- nvinfo : EIATTR_KPARAM_INFO
	.align		4
.L_22:
        /*0038*/ 	.byte	0x04, 0x17
        /*003a*/ 	.short	(.L_24 - .L_23)
.L_23:
        /*003c*/ 	.word	0x00000000
        /*0040*/ 	.short	0x000a
        /*0042*/ 	.short	0x0034
        /*0044*/ 	.byte	0x00, 0xf0, 0x11, 0x00


	//----- nvinfo : EIATTR_KPARAM_INFO
	.align		4
.L_24:
        /*0048*/ 	.byte	0x04, 0x17
        /*004a*/ 	.short	(.L_26 - .L_25)
.L_25:
        /*004c*/ 	.word	0x00000000
        /*0050*/ 	.short	0x0009
        /*0052*/ 	.short	0x0030
        /*0054*/ 	.byte	0x00, 0xf0, 0x11, 0x00


	//----- nvinfo : EIATTR_KPARAM_INFO
	.align		4
.L_26:
        /*0058*/ 	.byte	0x04, 0x17
        /*005a*/ 	.short	(.L_28 - .L_27)
.L_27:
        /*005c*/ 	.word	0x00000000
        /*0060*/ 	.short	0x0008
        /*0062*/ 	.short	0x002c
        /*0064*/ 	.byte	0x00, 0xf0, 0x11, 0x00


	//----- nvinfo : EIATTR_KPARAM_INFO
	.align		4
.L_28:
        /*0068*/ 	.byte	0x04, 0x17
        /*006a*/ 	.short	(.L_30 - .L_29)
.L_29:
        /*006c*/ 	.word	0x00000000
        /*0070*/ 	.short	0x0007
        /*0072*/ 	.short	0x0028
        /*0074*/ 	.byte	0x00, 0xf0, 0x11, 0x00


	//----- nvinfo : EIATTR_KPARAM_INFO
	.align		4
.L_30:
        /*0078*/ 	.byte	0x04, 0x17
        /*007a*/ 	.short	(.L_32 - .L_31)
.L_31:
        /*007c*/ 	.word	0x00000000
        /*0080*/ 	.short	0x0006
        /*0082*/ 	.short	0x0024
        /*0084*/ 	.byte	0x00, 0xf0, 0x11, 0x00


	//----- nvinfo : EIATTR_KPARAM_INFO
	.align		4
.L_32:
        /*0088*/ 	.byte	0x04, 0x17
        /*008a*/ 	.short	(.L_34 - .L_33)
.L_33:
        /*008c*/ 	.word	0x00000000
        /*0090*/ 	.short	0x0005
        /*0092*/ 	.short	0x0020
        /*0094*/ 	.byte	0x00, 0xf0, 0x11, 0x00


	//----- nvinfo : EIATTR_KPARAM_INFO
	.align		4
.L_34:
        /*0098*/ 	.byte	0x04, 0x17
        /*009a*/ 	.short	(.L_36 - .L_35)
.L_35:
        /*009c*/ 	.word	0x00000000
        /*00a0*/ 	.short	0x0004
        /*00a2*/ 	.short	0x001c
        /*00a4*/ 	.byte	0x00, 0xf0, 0x11, 0x00


	//----- nvinfo : EIATTR_KPARAM_INFO
	.align		4
.L_36:
        /*00a8*/ 	.byte	0x04, 0x17
        /*00aa*/ 	.short	(.L_38 - .L_37)
.L_37:
        /*00ac*/ 	.word	0x00000000
        /*00b0*/ 	.short	0x0003
        /*00b2*/ 	.short	0x0018
        /*00b4*/ 	.byte	0x00, 0xf0, 0x11, 0x00


	//----- nvinfo : EIATTR_KPARAM_INFO
	.align		4
.L_38:
        /*00b8*/ 	.byte	0x04, 0x17
        /*00ba*/ 	.short	(.L_40 - .L_39)
.L_39:
        /*00bc*/ 	.word	0x00000000
        /*00c0*/ 	.short	0x0002
        /*00c2*/ 	.short	0x0010
        /*00c4*/ 	.byte	0x00, 0xf4, 0x21, 0x00


	//----- nvinfo : EIATTR_KPARAM_INFO
	.align		4
.L_40:
        /*00c8*/ 	.byte	0x04, 0x17
        /*00ca*/ 	.short	(.L_42 - .L_41)
.L_41:
        /*00cc*/ 	.word	0x00000000
        /*00d0*/ 	.short	0x0001
        /*00d2*/ 	.short	0x0008
        /*00d4*/ 	.byte	0x00, 0xf4, 0x21, 0x00


	//----- nvinfo : EIATTR_KPARAM_INFO
	.align		4
.L_42:
        /*00d8*/ 	.byte	0x04, 0x17
        /*00da*/ 	.short	(.L_44 - .L_43)
.L_43:
        /*00dc*/ 	.word	0x00000000
        /*00e0*/ 	.short	0x0000
        /*00e2*/ 	.short	0x0000
        /*00e4*/ 	.byte	0x00, 0xf4, 0x21, 0x00


	//----- nvinfo : EIATTR_EXPLICIT_CLUSTER
	.align		4
.L_44:
        /*00e8*/ 	.byte	0x01, 0x3e
	.zero		2


	//----- nvinfo : EIATTR_CTA_PER_CLUSTER
	.align		4
        /*00ec*/ 	.byte	0x04, 0x3d
        /*00ee*/ 	.short	(.L_46 - .L_45)
.L_45:
        /*00f0*/ 	.word	0x00000004
        /*00f4*/ 	.word	0x00000001
        /*00f8*/ 	.word	0x00000001


	//----- nvinfo : EIATTR_AT_ENTRY_FRAGMENTS
	.align		4
.L_46:
        /*00fc*/ 	.byte	0x04, 0x4f
        /*00fe*/ 	.short	(.L_48 - .L_47)


	//   ....[0]....
.L_47:
        /*0100*/ 	.word	0x00000004


	//----- nvinfo : EIATTR_RESERVED_SMEM_USED
	.align		4
.L_48:
        /*0104*/ 	.byte	0x01, 0x41
	.zero		2


	//----- nvinfo : EIATTR_SPARSE_MMA_MASK
	.align		4
        /*0108*/ 	.byte	0x03, 0x50
        /*010a*/ 	.short	0x0000


	//----- nvinfo : EIATTR_TCGEN05_1CTA_USED
	.align		4
        /*010c*/ 	.byte	0x01, 0x51
	.zero		2


	//----- nvinfo : EIATTR_MAXREG_COUNT
	.align		4
        /*0110*/ 	.byte	0x03, 0x1b
        /*0112*/ 	.short	0x00ff


	//----- nvinfo : EIATTR_NUM_BARRIERS
	.align		4
        /*0114*/ 	.byte	0x02, 0x4c
        /*0116*/ 	.byte	0x01
	.zero		1


	//----- nvinfo : EIATTR_INT_WARP_WIDE_INSTR_OFFSETS
	.align		4
        /*0118*/ 	.byte	0x04, 0x31
        /*011a*/ 	.short	(.L_50 - .L_49)


	//   ....[0]....
.L_49:
        /*011c*/ 	.word	0x000025d0


	//   ....[1]....
        /*0120*/ 	.word	0x000025e0


	//   ....[2]....
        /*0124*/ 	.word	0x00003740


	//   ....[3]....
        /*0128*/ 	.word	0x00007200


	//   ....[4]....
        /*012c*/ 	.word	0x00007250


	//----- nvinfo : EIATTR_COOP_GROUP_MASK_REGIDS
	.align		4
.L_50:
        /*0130*/ 	.byte	0x04, 0x29
        /*0132*/ 	.short	(.L_52 - .L_51)


	//   ....[0]....
.L_51:
        /*0134*/ 	.word	0xffffffff


	//   ....[1]....
        /*0138*/ 	.word	0xffffffff


	//   ....[2]....
        /*013c*/ 	.word	0xffffffff


	//   ....[3]....
        /*0140*/ 	.word	0xffffffff


	//----- nvinfo : EIATTR_COOP_GROUP_INSTR_OFFSETS
	.align		4
.L_52:
        /*0144*/ 	.byte	0x04, 0x28
        /*0146*/ 	.short	(.L_54 - .L_53)


	//   ....[0]....
.L_53:
        /*0148*/ 	.word	0x00000060


	//   ....[1]....
        /*014c*/ 	.word	0x00000320


	//   ....[2]....
        /*0150*/ 	.word	0x00007090


	//   ....[3]....
        /*0154*/ 	.word	0x00007300


	//----- nvinfo : EIATTR_VRC_CTA_INIT_COUNT
	.align		4
.L_54:
        /*0158*/ 	.byte	0x02, 0x4a
        /*015a*/ 	.byte	0x80
	.zero		1


	//----- nvinfo : EIATTR_MBARRIER_INSTR_OFFSETS
	.align		4
        /*015c*/ 	.byte	0x04, 0x39
        /*015e*/ 	.short	(.L_56 - .L_55)


	//   ....[0]....
.L_55:
        /*0160*/ 	.word	0x00002690
        /*0164*/ 	.word	0x000000ff
        /*0168*/ 	.word	0x00000000
        /*016c*/ 	.short	0x0100
        /*016e*/ 	.byte	0x0f
	.zero		1


	//   ....[1]....
        /*0170*/ 	.word	0x00003780
        /*0174*/ 	.word	0x000000ff
        /*0178*/ 	.word	0x00006008
        /*017c*/ 	.short	0x0100
        /*017e*/ 	.byte	0x0d
	.zero		1


	//   ....[2]....
        /*0180*/ 	.word	0x000041d0
        /*0184*/ 	.word	0x000000ff
        /*0188*/ 	.word	0x00000000
        /*018c*/ 	.short	0x010a
        /*018e*/ 	.byte	0x0f
	.zero		1


	//   ....[3]....
        /*0190*/ 	.word	0x00005150
        /*0194*/ 	.word	0x000000ff
        /*0198*/ 	.word	0x00000000
        /*019c*/ 	.short	0x010a
        /*019e*/ 	.byte	0x0f
	.zero		1


	//   ....[4]....
        /*01a0*/ 	.word	0x00005280
        /*01a4*/ 	.word	0x000000ff
        /*01a8*/ 	.word	0x00006000
        /*01ac*/ 	.short	0x0108
        /*01ae*/ 	.byte	0x0d
	.zero		1


	//   ....[5]....
        /*01b0*/ 	.word	0x00005300
        /*01b4*/ 	.word	0x000000ff
        /*01b8*/ 	.word	0x00006008
        /*01bc*/ 	.short	0x0108
        /*01be*/ 	.byte	0x0d
	.zero		1


	//   ....[6]....
        /*01c0*/ 	.word	0x00007320
        /*01c4*/ 	.word	0x000000ff
        /*01c8*/ 	.word	0x00000000
        /*01cc*/ 	.short	0x010a
        /*01ce*/ 	.byte	0x0f
	.zero		1


	//   ....[7]....
        /*01d0*/ 	.word	0x00007350
        /*01d4*/ 	.word	0x000000ff
        /*01d8*/ 	.word	0x00000000
        /*01dc*/ 	.short	0x010a
        /*01de*/ 	.byte	0x0f
	.zero		1


	//----- nvinfo : EIATTR_NUM_MBARRIERS
	.align		4
.L_56:
        /*01e0*/ 	.byte	0x03, 0x38
        /*01e2*/ 	.short	0x0002


	//----- nvinfo : EIATTR_EXIT_INSTR_OFFSETS
	.align		4
        /*01e4*/ 	.byte	0x04, 0x1c
        /*01e6*/ 	.short	(.L_58 - .L_57)


	//   ....[0]....
.L_57:
        /*01e8*/ 	.word	0x00007310


	//----- nvinfo : EIATTR_REQNTID
	.align		4
.L_58:
        /*01ec*/ 	.byte	0x04, 0x10
        /*01ee*/ 	.short	(.L_60 - .L_59)
.L_59:
        /*01f0*/ 	.word	0x00000080
        /*01f4*/ 	.word	0x00000001
        /*01f8*/ 	.word	0x00000001


	//----- nvinfo : EIATTR_CRS_STACK_SIZE
	.align		4
.L_60:
        /*01fc*/ 	.byte	0x04, 0x1e
        /*01fe*/ 	.short	(.L_62 - .L_61)
.L_61:
        /*0200*/ 	.word	0x00000000


	//----- nvinfo : EIATTR_CBANK_PARAM_SIZE
	.align		4
.L_62:
        /*0204*/ 	.byte	0x03, 0x19
        /*0206*/ 	.short	0x0050


	//----- nvinfo : EIATTR_PARAM_CBANK
	.align		4
        /*0208*/ 	.byte	0x04, 0x0a
        /*020a*/ 	.short	(.L_64 - .L_63)
	.align		4
.L_63:
        /*020c*/ 	.word	index@(.nv.constant0.matmul_kernel)
        /*0210*/ 	.short	0x0380
        /*0212*/ 	.short	0x0050


	//----- nvinfo : EIATTR_SW_WAR
	.align		4
.L_64:
        /*0214*/ 	.byte	0x04, 0x36
        /*0216*/ 	.short	(.L_66 - .L_65)
.L_65:
        /*0218*/ 	.word	0x00000008
.L_66:


//--------------------- .nv.compat                --------------------------
	.section	.nv.compat,"",@"SHT_CUDA_COMPAT_INFO"
	.align	4
        /*0000*/ 	.byte	0x02, 0x02, 0x02, 0x00, 0x02, 0x05, 0x05, 0x00, 0x02, 0x03, 0x00, 0x00, 0x02, 0x06, 0x01, 0x00


//--------------------- .nv.callgraph             --------------------------
	.section	.nv.callgraph,"",@"SHT_CUDA_CALLGRAPH"
	.align	4
	.sectionentsize	8
	.align		4
        /*0000*/ 	.word	0x00000000
	.align		4
        /*0004*/ 	.word	0xffffffff
	.align		4
        /*0008*/ 	.word	0x00000000
	.align		4
        /*000c*/ 	.word	0xfffffffe
	.align		4
        /*0010*/ 	.word	0x00000000
	.align		4
        /*0014*/ 	.word	0xfffffffd
	.align		4
        /*0018*/ 	.word	0x00000000
	.align		4
        /*001c*/ 	.word	0xfffffffc


//--------------------- .text.matmul_kernel       --------------------------
	.section	.text.matmul_kernel,"ax",@progbits
	.align	128
        .global         matmul_kernel
        .type           matmul_kernel,@function
        .size           matmul_kernel,(.L_x_20 - matmul_kernel)
        .other          matmul_kernel,@"STO_CUDA_ENTRY STV_DEFAULT"
matmul_kernel:
.text.matmul_kernel:
[----:B------:R-:W0:Y:S01]  /*0000*/  LDC R1, c[0x0][0x37c] ;  /* 0x0000df00ff017b82 */ /* 0x000e220000000800 */
[----:B------:R-:W1:Y:S01]  /*0010*/  S2R R68, SR_TID.X ;  /* 0x0000000000447919 */ /* 0x000e620000002100 */
[----:B------:R-:W2:Y:S01]  /*0020*/  LDCU.64 UR26, c[0x0][0x358] ;  /* 0x00006b00ff1a77ac */ /* 0x000ea20008000a00 */
[----:B-1----:R-:W-:-:S13]  /*0030*/  ISETP.GE.U32.AND P1, PT, R68, 0x20, PT ;  /* 0x000000204400780c */ /* 0x002fda0003f26070 */
[----:B--2---:R-:W-:Y:S05]  /*0040*/  @P1 BRA `(.L_x_0) ;  /* 0x0000000000b81947 */ /* 0x004fea0003800000 */
[----:B------:R-:W1:Y:S01]  /*0050*/  S2UR UR6, SR_CgaCtaId ;  /* 0x00000000000679c3 */ /* 0x000e620000008800 */
[----:B------:R-:W-:Y:S01]  /*0060*/  NOP ;  /* 0x0000000000007918 */ /* 0x000fe20000000000 */
[----:B------:R-:W-:Y:S02]  /*0070*/  UMOV UR4, 0x40 ;  /* 0x0000004000047882 */ /* 0x000fe40000000000 */
[----:B-1----:R-:W-:-:S09]  /*0080*/  ULEA UR4, UR6, UR4, 0x18 ;  /* 0x0000000406047291 */ /* 0x002fd2000f8ec0ff */
[----:B------:R-:W1:Y:S01]  /*0090*/  LDS.U8 R0, [UR4] ;  /* 0x00000004ff007984 */ /* 0x000e620008000000 */
[----:B------:R-:W-:Y:S02]  /*00a0*/  UMOV UR4, 0x400 ;  /* 0x0000040000047882 */ /* 0x000fe40000000000 */
[----:B------:R-:W-:Y:S01]  /*00b0*/  ULEA UR4, UR6, UR4, 0x18 ;  /* 0x0000000406047291 */ /* 0x000fe2000f8ec0ff */
[----:B-1----:R-:W-:-:S13]  /*00c0*/  ISETP.NE.AND P0, PT, R0, RZ, PT ;  /* 0x000000ff0000720c */ /* 0x002fda0003f05270 */
[----:B------:R-:W-:Y:S05]  /*00d0*/  @P0 BRA `(.L_x_1) ;  /* 0x00000000007c0947 */ /* 0x000fea0003800000 */
[----:B------:R-:W-:-:S13]  /*00e0*/  ELECT P0, URZ, PT ;  /* 0x0000000000ff782f */ /* 0x000fda0003800000 */
[----:B------:R-:W-:Y:S05]  /*00f0*/  @!P0 BRA `(.L_x_2) ;  /* 0x0000000000848947 */ /* 0x000fea0003800000 */
[----:B------:R-:W-:Y:S01]  /*0100*/  UMOV UR5, 0x4 ;  /* 0x0000000400057882 */ /* 0x000fe20000000000 */
[----:B------:R-:W-:Y:S02]  /*0110*/  IMAD.MOV.U32 R4, RZ, RZ, 0x1 ;  /* 0x00000001ff047424 */ /* 0x000fe400078e00ff */
[----:B------:R-:W-:Y:S02]  /*0120*/  IMAD.MOV.U32 R5, RZ, RZ, 0xf ;  /* 0x0000000fff057424 */ /* 0x000fe400078e00ff */
[----:B------:R-:W-:Y:S04]  /*0130*/  DEPBAR.LE SB1, 0x36 ;  /* 0x00009d800000791a */ /* 0x000fe80000000000 */
[----:B------:R-:W1:Y:S02]  /*0140*/  UTCATOMSWS.FIND_AND_SET.ALIGN UP0, UR5, UR5 ;  /* 0x00000005000575e3 */ /* 0x000e640008000800 */
[----:B-1----:R-:W-:-:S04]  /*0150*/  PLOP3.LUT P0, PT, PT, PT, UP0, 0x80, 0x8 ;  /* 0x000000000008781c */ /* 0x002fc80003f0f008 */
[----:B------:R-:W-:-:S04]  /*0160*/  SEL R0, RZ, 0xffffffff, !P0 ;  /* 0xffffffffff007807 */ /* 0x000fc80004000000 */
[----:B------:R-:W-:Y:S01]  /*0170*/  ISETP.NE.AND P0, PT, R0, RZ, PT ;  /* 0x000000ff0000720c */ /* 0x000fe20003f05270 */
[----:B------:R-:W-:-:S12]  /*0180*/  IMAD.U32 R0, RZ, RZ, UR5 ;  /* 0x00000005ff007e24 */ /* 0x000fd8000f8e00ff */
[----:B------:R-:W-:Y:S05]  /*0190*/  @P0 BRA `(.L_x_3) ;  /* 0x0000000000240947 */ /* 0x000fea0003800000 */
.L_x_4:
[----:B------:R-:W-:Y:S05]  /*01a0*/  NANOSLEEP 0x64 ;  /* 0x000000640000795d */ /* 0x000fea0003800000 */
[----:B------:R-:W-:-:S05]  /*01b0*/  UMOV UR5, 0x4 ;  /* 0x0000000400057882 */ /* 0x000fca0000000000 */
[----:B------:R-:W-:Y:S04]  /*01c0*/  DEPBAR.LE SB1, 0x36 ;  /* 0x00009d800000791a */ /* 0x000fe80000000000 */
[----:B------:R-:W1:Y:S02]  /*01d0*/  UTCATOMSWS.FIND_AND_SET.ALIGN UP0, UR5, UR5 ;  /* 0x00000005000575e3 */ /* 0x000e640008000800 */
[----:B-1----:R-:W-:-:S04]  /*01e0*/  PLOP3.LUT P0, PT, PT, PT, UP0, 0x80, 0x8 ;  /* 0x000000000008781c */ /* 0x002fc80003f0f008 */
[----:B------:R-:W-:-:S04]  /*01f0*/  SEL R0, RZ, 0xffffffff, !P0 ;  /* 0xffffffffff007807 */ /* 0x000fc80004000000 */
[----:B------:R-:W-:Y:S01]  /*0200*/  ISETP.NE.AND P0, PT, R0, RZ, PT ;  /* 0x000000ff0000720c */ /* 0x000fe20003f05270 */
[----:B------:R-:W-:-:S12]  /*0210*/  IMAD.U32 R0, RZ, RZ, UR5 ;  /* 0x00000005ff007e24 */ /* 0x000fd8000f8e00ff */
[----:B------:R-:W-:Y:S05]  /*0220*/  @!P0 BRA `(.L_x_4) ;  /* 0xfffffffc00dc8947 */ /* 0x000fea000383ffff */
.L_x_3:
[C---:B------:R-:W-:Y:S01]  /*0230*/  VIADD R3, R0.reuse, 0x10 ;  /* 0x0000001000037836 */ /* 0x040fe20000000000 */
[----:B------:R-:W-:Y:S01]  /*0240*/  UMOV UR5, 0x50 ;  /* 0x0000005000057882 */ /* 0x000fe20000000000 */
[----:B------:R-:W-:Y:S01]  /*0250*/  SHF.L.U32 R2, R5, R0, RZ ;  /* 0x0000000005027219 */ /* 0x000fe200000006ff */
[----:B------:R-:W-:Y:S01]  /*0260*/  ULEA UR5, UR6, UR5, 0x18 ;  /* 0x0000000506057291 */ /* 0x000fe2000f8ec0ff */
[----:B------:R-:W-:Y:S01]  /*0270*/  IMAD.SHL.U32 R0, R0, 0x20, RZ ;  /* 0x0000002000007824 */ /* 0x000fe200078e00ff */
[----:B------:R-:W-:-:S04]  /*0280*/  SHF.L.U32 R3, R4, R3, RZ ;  /* 0x0000000304037219 */ /* 0x000fc800000006ff */
[----:B------:R-:W-:-:S05]  /*0290*/  LOP3.LUT R2, R3, R2, RZ, 0xfc, !PT ;  /* 0x0000000203027212 */ /* 0x000fca00078efcff */
[----:B------:R1:W-:Y:S04]  /*02a0*/  ATOMS.OR RZ, [UR5], R2 ;  /* 0x00000002ffff798c */ /* 0x0003e8000b000005 */
[----:B------:R1:W-:Y:S01]  /*02b0*/  STS [UR4], R0 ;  /* 0x00000000ff007988 */ /* 0x0003e20008000804 */
[----:B------:R-:W-:Y:S05]  /*02c0*/  BRA `(.L_x_2) ;  /* 0x0000000000107947 */ /* 0x000fea0003800000 */
.L_x_1:
[----:B------:R-:W-:Y:S01]  /*02d0*/  IMAD.MOV.U32 R0, RZ, RZ, -0x1 ;  /* 0xffffffffff007424 */ /* 0x000fe200078e00ff */
[----:B------:R-:W-:-:S04]  /*02e0*/  MOV R2, 0x310 ;  /* 0x0000031000027802 */ /* 0x000fc80000000f00 */
[----:B------:R1:W-:Y:S03]  /*02f0*/  STS [UR4], R0 ;  /* 0x00000000ff007988 */ /* 0x0003e60008000804 */
[----:B01----:R-:W-:Y:S05]  /*0300*/  CALL.REL.NOINC `($__internal_1_$__cuda_sm10x_tcgen05_guardrail_trap_phase_invalid_during_alloc) ;  /* 0x0000007000287944 */ /* 0x003fea0003c00000 */
.L_x_2:
[----:B------:R-:W-:Y:S05]  /*0310*/  WARPSYNC.ALL ;  /* 0x0000000000007948 */ /* 0x000fea0003800000 */
[----:B------:R-:W-:Y:S01]  /*0320*/  NOP ;  /* 0x0000000000007918 */ /* 0x000fe20000000000 */
.L_x_0:
[----:B------:R-:W2:Y:S08]  /*0330*/  LDC.64 R20, c[0x0][0x398] ;  /* 0x0000e600ff147b82 */ /* 0x000eb00000000a00 */
[----:B------:R-:W3:Y:S02]  /*0340*/  S2UR UR5, SR_CgaSize ;  /* 0x00000000000579c3 */ /* 0x000ee40000008a00 */
[----:B---3--:R-:W-:-:S12]  /*0350*/  UIMAD UR5, UR5, -0xa0, URZ ;  /* 0xffffff60050578a4 */ /* 0x008fd8000f8e02ff */
[----:B------:R-:W3:Y:S01]  /*0360*/  LDCU UR5, c[0x0][UR5+0x2b0] ;  /* 0x00005600050577ac */ /* 0x000ee20008000800 */
[----:B------:R-:W4:Y:S08]  /*0370*/  S2UR UR4, SR_CTAID.X ;  /* 0x00000000000479c3 */ /* 0x000f300000002500 */
[----:B------:R-:W1:Y:S02]  /*0380*/  LDC.64 R104, c[0x0][0x3a8] ;  /* 0x0000ea00ff687b82 */ /* 0x000e640000000a00 */
[----:B-12---:R-:W-:Y:S01]  /*0390*/  VIADD R0, R21, 0x1ff ;  /* 0x000001ff15007836 */ /* 0x006fe20000000000 */
[----:B------:R-:W-:-:S04]  /*03a0*/  IABS R13, R20 ;  /* 0x00000014000d7213 */ /* 0x000fc80000000000 */
[----:B------:R-:W-:Y:S02]  /*03b0*/  SHF.R.S32.HI R3, RZ, 0x1f, R0 ;  /* 0x0000001fff037819 */ /* 0x000fe40000011400 */
[----:B----4-:R-:W-:Y:S01]  /*03c0*/  I2FP.F32.U32 R5, UR4 ;  /* 0x0000000400057c45 */ /* 0x010fe20008201000 */
[----:B------:R-:W1:Y:S01]  /*03d0*/  S2UR UR4, SR_CgaCtaId ;  /* 0x00000000000479c3 */ /* 0x000e620000008800 */
[----:B------:R-:W-:-:S03]  /*03e0*/  LEA.HI R3, R3, R0, RZ, 0x9 ;  /* 0x0000000003037211 */ /* 0x000fc600078f48ff */
[----:B---3--:R-:W-:Y:S01]  /*03f0*/  FMUL R5, R5, UR5 ;  /* 0x0000000505057c20 */ /* 0x008fe20008400000 */
[----:B------:R-:W-:-:S05]  /*0400*/  SHF.R.S32.HI R3, RZ, 0x9, R3 ;  /* 0x00000009ff037819 */ /* 0x000fca0000011403 */
[----:B------:R-:W-:Y:S01]  /*0410*/  IMAD.SHL.U32 R4, R3, 0x8, RZ ;  /* 0x0000000803047824 */ /* 0x000fe200078e00ff */
[----:B------:R-:W-:Y:S04]  /*0420*/  F2I.U32.TRUNC.NTZ R5, R5 ;  /* 0x0000000500057305 */ /* 0x000fe8000020f000 */
[----:B------:R-:W-:-:S04]  /*0430*/  IABS R7, R4 ;  /* 0x0000000400077213 */ /* 0x000fc80000000000 */
[----:B------:R-:W2:Y:S08]  /*0440*/  I2F.RP R0, R7 ;  /* 0x0000000700007306 */ /* 0x000eb00000209400 */
[----:B--2---:R-:W2:Y:S02]  /*0450*/  MUFU.RCP R0, R0 ;  /* 0x0000000000007308 */ /* 0x004ea40000001000 */
[----:B--2---:R-:W-:Y:S01]  /*0460*/  VIADD R2, R0, 0xffffffe ;  /* 0x0ffffffe00027836 */ /* 0x004fe20000000000 */
[----:B------:R-:W-:-:S05]  /*0470*/  IABS R0, R5 ;  /* 0x0000000500007213 */ /* 0x000fca0000000000 */
[----:B------:R2:W3:Y:S02]  /*0480*/  F2I.FTZ.U32.TRUNC.NTZ R3, R2 ;  /* 0x0000000200037305 */ /* 0x0004e4000021f000 */
[----:B--2---:R-:W-:Y:S02]  /*0490*/  IMAD.MOV.U32 R2, RZ, RZ, RZ ;  /* 0x000000ffff027224 */ /* 0x004fe400078e00ff */
[----:B---3--:R-:W-:-:S04]  /*04a0*/  IMAD.MOV R6, RZ, RZ, -R3 ;  /* 0x000000ffff067224 */ /* 0x008fc800078e0a03 */
[----:B------:R-:W-:Y:S01]  /*04b0*/  IMAD R9, R6, R7, RZ ;  /* 0x0000000706097224 */ /* 0x000fe200078e02ff */
[----:B------:R-:W-:-:S03]  /*04c0*/  IABS R6, R4 ;  /* 0x0000000400067213 */ /* 0x000fc60000000000 */
[----:B------:R-:W-:-:S04]  /*04d0*/  IMAD.HI.U32 R3, R3, R9, R2 ;  /* 0x0000000903037227 */ /* 0x000fc800078e0002 */
[----:B------:R-:W-:Y:S02]  /*04e0*/  IMAD.MOV R2, RZ, RZ, -R6 ;  /* 0x000000ffff027224 */ /* 0x000fe400078e0a06 */
[----:B------:R-:W-:-:S04]  /*04f0*/  IMAD.HI.U32 R3, R3, R0, RZ ;  /* 0x0000000003037227 */ /* 0x000fc800078e00ff */
[----:B------:R-:W-:Y:S01]  /*0500*/  IMAD R0, R3, R2, R0 ;  /* 0x0000000203007224 */ /* 0x000fe200078e0200 */
[----:B------:R-:W-:Y:S04]  /*0510*/  BAR.SYNC.DEFER_BLOCKING 0x0 ;  /* 0x0000000000007b1d */ /* 0x000fe80000010000 */
[----:B------:R-:W-:-:S13]  /*0520*/  ISETP.GT.U32.AND P2, PT, R7, R0, PT ;  /* 0x000000000700720c */ /* 0x000fda0003f44070 */
[----:B------:R-:W-:Y:S02]  /*0530*/  @!P2 IMAD.IADD R0, R0, 0x1, -R7 ;  /* 0x000000010000a824 */ /* 0x000fe400078e0a07 */
[----:B------:R-:W-:Y:S01]  /*0540*/  @!P2 VIADD R3, R3, 0x1 ;  /* 0x000000010303a836 */ /* 0x000fe20000000000 */
[----:B------:R-:W-:Y:S02]  /*0550*/  ISETP.NE.AND P2, PT, R4, RZ, PT ;  /* 0x000000ff0400720c */ /* 0x000fe40003f45270 */
[----:B------:R-:W-:Y:S02]  /*0560*/  ISETP.GE.U32.AND P0, PT, R0, R7, PT ;  /* 0x000000070000720c */ /* 0x000fe40003f06070 */
[----:B------:R-:W-:-:S04]  /*0570*/  LOP3.LUT R0, R5, R4, RZ, 0x3c, !PT ;  /* 0x0000000405007212 */ /* 0x000fc800078e3cff */
[----:B------:R-:W-:Y:S01]  /*0580*/  ISETP.GE.AND P3, PT, R0, RZ, PT ;  /* 0x000000ff0000720c */ /* 0x000fe20003f66270 */
[----:B------:R-:W-:-:S06]  /*0590*/  VIADD R0, R20, 0x3f ;  /* 0x0000003f14007836 */ /* 0x000fcc0000000000 */
[----:B------:R-:W-:-:S04]  /*05a0*/  @P0 VIADD R3, R3, 0x1 ;  /* 0x0000000103030836 */ /* 0x000fc80000000000 */
[----:B------:R-:W-:Y:S01]  /*05b0*/  IMAD.MOV.U32 R2, RZ, RZ, R3 ;  /* 0x000000ffff027224 */ /* 0x000fe200078e0003 */
[----:B------:R-:W-:-:S03]  /*05c0*/  SHF.R.S32.HI R3, RZ, 0x1f, R0 ;  /* 0x0000001fff037819 */ /* 0x000fc60000011400 */
[----:B------:R-:W-:Y:S01]  /*05d0*/  @!P3 IMAD.MOV R2, RZ, RZ, -R2 ;  /* 0x000000ffff02b224 */ /* 0x000fe200078e0a02 */
[----:B------:R-:W-:Y:S02]  /*05e0*/  @!P2 LOP3.LUT R2, RZ, R4, RZ, 0x33, !PT ;  /* 0x00000004ff02a212 */ /* 0x000fe400078e33ff */
[----:B------:R-:W-:-:S03]  /*05f0*/  LEA.HI R3, R3, R0, RZ, 0x6 ;  /* 0x0000000003037211 */ /* 0x000fc600078f30ff */
[----:B------:R-:W-:Y:S02]  /*0600*/  IMAD.SHL.U32 R8, R2, 0x8, RZ ;  /* 0x0000000802087824 */ /* 0x000fe400078e00ff */
[----:B------:R-:W-:-:S03]  /*0610*/  IMAD.MOV R2, RZ, RZ, -R2 ;  /* 0x000000ffff027224 */ /* 0x000fc600078e0a02 */
[----:B------:R-:W-:Y:S01]  /*0620*/  LEA.HI.SX32 R3, R3, -R8, 0x1a ;  /* 0x8000000803037211 */ /* 0x000fe200078fd2ff */
[----:B------:R-:W-:-:S03]  /*0630*/  IMAD R10, R4, R2, R5 ;  /* 0x00000002040a7224 */ /* 0x000fc600078e0205 */
[----:B------:R-:W-:Y:S02]  /*0640*/  VIMNMX R11, PT, PT, R3, 0x8, PT ;  /* 0x00000008030b7848 */ /* 0x000fe40003fe0100 */
[----:B------:R-:W-:Y:S02]  /*0650*/  IABS R9, R10 ;  /* 0x0000000a00097213 */ /* 0x000fe40000000000 */
[-C--:B------:R-:W-:Y:S02]  /*0660*/  IABS R7, R11.reuse ;  /* 0x0000000b00077213 */ /* 0x080fe40000000000 */
[----:B------:R-:W-:Y:S02]  /*0670*/  IABS R4, R11 ;  /* 0x0000000b00047213 */ /* 0x000fe40000000000 */
[----:B------:R-:W2:Y:S08]  /*0680*/  I2F.RP R0, R7 ;  /* 0x0000000700007306 */ /* 0x000eb00000209400 */
[----:B--2---:R-:W2:Y:S02]  /*0690*/  MUFU.RCP R0, R0 ;  /* 0x0000000000007308 */ /* 0x004ea40000001000 */
[----:B--2---:R-:W-:-:S02]  /*06a0*/  VIADD R3, R0, 0xffffffe ;  /* 0x0ffffffe00037836 */ /* 0x004fc40000000000 */
[----:B------:R-:W-:Y:S01]  /*06b0*/  IMAD.MOV R0, RZ, RZ, -R4 ;  /* 0x000000ffff007224 */ /* 0x000fe200078e0a04 */
[----:B------:R-:W-:-:S03]  /*06c0*/  IABS R4, R21 ;  /* 0x0000001500047213 */ /* 0x000fc60000000000 */
[----:B------:R-:W2:Y:S02]  /*06d0*/  F2I.FTZ.U32.TRUNC.NTZ R3, R3 ;  /* 0x0000000300037305 */ /* 0x000ea4000021f000 */
[----:B--2---:R-:W-:-:S04]  /*06e0*/  IMAD.MOV R6, RZ, RZ, -R3 ;  /* 0x000000ffff067224 */ /* 0x004fc800078e0a03 */
[----:B------:R-:W-:-:S04]  /*06f0*/  IMAD.MOV.U32 R2, RZ, RZ, R6 ;  /* 0x000000ffff027224 */ /* 0x000fc800078e0006 */
[----:B------:R-:W-:Y:S02]  /*0700*/  IMAD R5, R2, R7, RZ ;  /* 0x0000000702057224 */ /* 0x000fe400078e02ff */
[----:B------:R-:W-:-:S04]  /*0710*/  IMAD.MOV.U32 R2, RZ, RZ, RZ ;  /* 0x000000ffff027224 */ /* 0x000fc800078e00ff */
[----:B------:R-:W-:Y:S02]  /*0720*/  IMAD.HI.U32 R2, R3, R5, R2 ;  /* 0x0000000503027227 */ /* 0x000fe400078e0002 */
[----:B------:R-:W2:Y:S04]  /*0730*/  I2F.RP R3, R13 ;  /* 0x0000000d00037306 */ /* 0x000ea80000209400 */
[----:B------:R-:W-:-:S04]  /*0740*/  IMAD.HI.U32 R2, R2, R9, RZ ;  /* 0x0000000902027227 */ /* 0x000fc800078e00ff */
[----:B------:R-:W-:Y:S01]  /*0750*/  IMAD R0, R2, R0, R9 ;  /* 0x0000000002007224 */ /* 0x000fe200078e0209 */
[----:B------:R-:W3:Y:S04]  /*0760*/  I2F.RP R5, R4 ;  /* 0x0000000400057306 */ /* 0x000ee80000209400 */
[----:B------:R-:W-:-:S04]  /*0770*/  ISETP.GT.U32.AND P2, PT, R7, R0, PT ;  /* 0x000000000700720c */ /* 0x000fc80003f44070 */
[----:B--2---:R-:W2:Y:S08]  /*0780*/  MUFU.RCP R3, R3 ;  /* 0x0000000300037308 */ /* 0x004eb00000001000 */
[----:B---3--:R-:W-:Y:S01]  /*0790*/  MUFU.RCP R5, R5 ;  /* 0x0000000500057308 */ /* 0x008fe20000001000 */
[----:B------:R-:W-:Y:S02]  /*07a0*/  @!P2 IMAD.IADD R0, R0, 0x1, -R7 ;  /* 0x000000010000a824 */ /* 0x000fe400078e0a07 */
[----:B------:R-:W-:Y:S01]  /*07b0*/  @!P2 VIADD R2, R2, 0x1 ;  /* 0x000000010202a836 */ /* 0x000fe20000000000 */
[----:B------:R-:W-:-:S02]  /*07c0*/  ISETP.NE.AND P2, PT, R11, RZ, PT ;  /* 0x000000ff0b00720c */ /* 0x000fc40003f45270 */
[----:B------:R-:W-:Y:S02]  /*07d0*/  ISETP.GE.U32.AND P0, PT, R0, R7, PT ;  /* 0x000000070000720c */ /* 0x000fe40003f06070 */
[----:B------:R-:W-:Y:S01]  /*07e0*/  LOP3.LUT R0, R10, R11, RZ, 0x3c, !PT ;  /* 0x0000000b0a007212 */ /* 0x000fe200078e3cff */
[----:B--2---:R-:W-:Y:S02]  /*07f0*/  VIADD R6, R3, 0xffffffe ;  /* 0x0ffffffe03067836 */ /* 0x004fe40000000000 */
[----:B------:R-:W2:Y:S01]  /*0800*/  S2R R3, SR_CgaCtaId ;  /* 0x0000000000037919 */ /* 0x000ea20000008800 */
[----:B------:R-:W-:Y:S01]  /*0810*/  ISETP.GE.AND P3, PT, R0, RZ, PT ;  /* 0x000000ff0000720c */ /* 0x000fe20003f66270 */
[----:B------:R-:W3:Y:S01]  /*0820*/  F2I.FTZ.U32.TRUNC.NTZ R7, R6 ;  /* 0x0000000600077305 */ /* 0x000ee2000021f000 */
[----:B------:R-:W-:-:S04]  /*0830*/  MOV R0, 0x400 ;  /* 0x0000040000007802 */ /* 0x000fc80000000f00 */
[----:B------:R-:W-:Y:S01]  /*0840*/  R2UR UR13, R0 ;  /* 0x00000000000d72ca */ /* 0x000fe200000e0000 */
[----:B------:R-:W-:-:S04]  /*0850*/  @P0 VIADD R2, R2, 0x1 ;  /* 0x0000000102020836 */ /* 0x000fc80000000000 */
[----:B------:R-:W-:-:S04]  /*0860*/  IMAD.MOV.U32 R12, RZ, RZ, R2 ;  /* 0x000000ffff0c7224 */ /* 0x000fc800078e0002 */
[----:B------:R-:W-:Y:S01]  /*0870*/  @!P3 IMAD.MOV R12, RZ, RZ, -R12 ;  /* 0x000000ffff0cb224 */ /* 0x000fe200078e0a0c */
[----:B------:R-:W-:Y:S01]  /*0880*/  @!P2 LOP3.LUT R12, RZ, R11, RZ, 0x33, !PT ;  /* 0x0000000bff0ca212 */ /* 0x000fe200078e33ff */
[----:B---3--:R-:W-:Y:S01]  /*0890*/  IMAD.MOV R6, RZ, RZ, -R7 ;  /* 0x000000ffff067224 */ /* 0x008fe200078e0a07 */
[----:B------:R-:W-:Y:S01]  /*08a0*/  ISETP.NE.AND P2, PT, R20, RZ, PT ;  /* 0x000000ff1400720c */ /* 0x000fe20003f45270 */
[----:B-1----:R-:W-:Y:S02]  /*08b0*/  ULEA UR13, UR4, UR13, 0x18 ;  /* 0x0000000d040d7291 */ /* 0x002fe4000f8ec0ff */
[----:B------:R-:W-:-:S04]  /*08c0*/  IMAD.MOV R0, RZ, RZ, -R12 ;  /* 0x000000ffff007224 */ /* 0x000fc800078e0a0c */
[----:B------:R-:W-:Y:S02]  /*08d0*/  IMAD R0, R11, R0, R10 ;  /* 0x000000000b007224 */ /* 0x000fe400078e020a */
[----:B------:R-:W-:Y:S01]  /*08e0*/  VIADD R10, R5, 0xffffffe ;  /* 0x0ffffffe050a7836 */ /* 0x000fe20000000000 */
[----:B------:R-:W-:Y:S01]  /*08f0*/  LOP3.LUT R5, R68, 0x3f, RZ, 0xc0, !PT ;  /* 0x0000003f44057812 */ /* 0x000fe200078ec0ff */
[----:B------:R-:W-:Y:S01]  /*0900*/  IMAD.IADD R0, R8, 0x1, R0 ;  /* 0x0000000108007824 */ /* 0x000fe200078e0200 */
[----:B------:R-:W1:Y:S01]  /*0910*/  LDS R14, [UR13] ;  /* 0x0000000dff0e7984 */ /* 0x000e620008000800 */
[----:B------:R3:W4:Y:S02]  /*0920*/  F2I.FTZ.U32.TRUNC.NTZ R11, R10 ;  /* 0x0000000a000b7305 */ /* 0x000724000021f000 */
[----:B------:R-:W-:Y:S02]  /*0930*/  IMAD R2, R0, 0x40, R5 ;  /* 0x0000004000027824 */ /* 0x000fe400078e0205 */
[----:B------:R-:W-:-:S02]  /*0940*/  IMAD R5, R6, R13, RZ ;  /* 0x0000000d06057224 */ /* 0x000fc400078e02ff */
[----:B------:R-:W-:Y:S01]  /*0950*/  IMAD.MOV.U32 R6, RZ, RZ, RZ ;  /* 0x000000ffff067224 */ /* 0x000fe200078e00ff */
[----:B------:R-:W-:Y:S01]  /*0960*/  IABS R8, R2 ;  /* 0x0000000200087213 */ /* 0x000fe20000000000 */
[----:B------:R-:W-:Y:S01]  /*0970*/  IMAD.SHL.U32 R0, R12, 0x200, RZ ;  /* 0x000002000c007824 */ /* 0x000fe200078e00ff */
[----:B------:R-:W-:Y:S01]  /*0980*/  BAR.SYNC.DEFER_BLOCKING 0x0 ;  /* 0x0000000000007b1d */ /* 0x000fe20000010000 */
[----:B------:R-:W-:Y:S01]  /*0990*/  IMAD.HI.U32 R7, R7, R5, R6 ;  /* 0x0000000507077227 */ /* 0x000fe200078e0006 */
[----:B------:R-:W-:Y:S02]  /*09a0*/  SHF.R.U32.HI R6, RZ, 0x5, R68 ;  /* 0x00000005ff067819 */ /* 0x000fe40000011644 */
[----:B------:R-:W-:Y:S01]  /*09b0*/  ISETP.GE.AND P4, PT, R2, RZ, PT ;  /* 0x000000ff0200720c */ /* 0x000fe20003f86270 */
[----:B---3--:R-:W-:Y:S02]  /*09c0*/  IMAD.MOV.U32 R10, RZ, RZ, RZ ;  /* 0x000000ffff0a7224 */ /* 0x008fe400078e00ff */
[----:B------:R-:W-:-:S04]  /*09d0*/  IMAD.HI.U32 R7, R7, R8, RZ ;  /* 0x0000000807077227 */ /* 0x000fc800078e00ff */
[----:B------:R-:W-:Y:S02]  /*09e0*/  IMAD.MOV R7, RZ, RZ, -R7 ;  /* 0x000000ffff077224 */ /* 0x000fe400078e0a07 */
[----:B--2---:R-:W-:Y:S02]  /*09f0*/  IMAD R9, R3, 0x80, R6 ;  /* 0x0000008003097824 */ /* 0x004fe400078e0206 */
[C---:B------:R-:W-:Y:S02]  /*0a00*/  IMAD R8, R13.reuse, R7, R8 ;  /* 0x000000070d087224 */ /* 0x040fe400078e0208 */
[----:B----4-:R-:W-:Y:S01]  /*0a10*/  IMAD.MOV R5, RZ, RZ, -R11 ;  /* 0x000000ffff057224 */ /* 0x010fe200078e0a0b */
[----:B------:R-:W-:Y:S01]  /*0a20*/  LOP3.LUT R9, R0, 0x183, R9, 0xf8, !PT ;  /* 0x0000018300097812 */ /* 0x000fe200078ef809 */
[----:B------:R-:W-:Y:S01]  /*0a30*/  IMAD.SHL.U32 R7, R6, 0x200000, RZ ;  /* 0x0020000006077824 */ /* 0x000fe200078e00ff */
[----:B------:R-:W-:Y:S01]  /*0a40*/  ISETP.GT.U32.AND P0, PT, R13, R8, PT ;  /* 0x000000080d00720c */ /* 0x000fe20003f04070 */
[----:B------:R-:W-:Y:S01]  /*0a50*/  IMAD R5, R5, R4, RZ ;  /* 0x0000000405057224 */ /* 0x000fe200078e02ff */
[----:B------:R-:W-:-:S02]  /*0a60*/  LOP3.LUT R18, R9, 0x7c, RZ, 0xfc, !PT ;  /* 0x0000007c09127812 */ /* 0x000fc400078efcff */
[----:B------:R-:W-:Y:S01]  /*0a70*/  LOP3.LUT R16, R9, 0x4, RZ, 0xfc, !PT ;  /* 0x0000000409107812 */ /* 0x000fe200078efcff */
[----:B------:R-:W-:Y:S01]  /*0a80*/  IMAD.HI.U32 R5, R11, R5, R10 ;  /* 0x000000050b057227 */ /* 0x000fe200078e000a */
[----:B------:R-:W-:Y:S02]  /*0a90*/  IABS R19, R18 ;  /* 0x0000001200137213 */ /* 0x000fe40000000000 */
[----:B------:R-:W-:Y:S02]  /*0aa0*/  IABS R15, R16 ;  /* 0x00000010000f7213 */ /* 0x000fe40000000000 */
[----:B------:R-:W-:Y:S01]  /*0ab0*/  IABS R12, R9 ;  /* 0x00000009000c7213 */ /* 0x000fe20000000000 */
[----:B------:R-:W-:Y:S01]  /*0ac0*/  IMAD.HI.U32 R10, R5, R19, RZ ;  /* 0x00000013050a7227 */ /* 0x000fe200078e00ff */
[----:B-1----:R-:W-:Y:S02]  /*0ad0*/  R2UR UR12, R14 ;  /* 0x000000000e0c72ca */ /* 0x002fe400000e0000 */
[----:B------:R-:W-:Y:S01]  /*0ae0*/  LOP3.LUT R11, R7, 0x600000, RZ, 0xc0, !PT ;  /* 0x00600000070b7812 */ /* 0x000fe200078ec0ff */
[----:B------:R-:W-:Y:S01]  /*0af0*/  IMAD.MOV.U32 R14, RZ, RZ, R15 ;  /* 0x000000ffff0e7224 */ /* 0x000fe200078e000f */
[----:B------:R-:W-:Y:S01]  /*0b00*/  LOP3.LUT R17, R9, 0x8, RZ, 0xfc, !PT ;  /* 0x0000000809117812 */ /* 0x000fe200078efcff */
[----:B------:R-:W-:Y:S01]  /*0b10*/  @!P0 IMAD.IADD R8, R8, 0x1, -R13 ;  /* 0x0000000108088824 */ /* 0x000fe200078e0a0d */
[----:B------:R-:W-:Y:S01]  /*0b20*/  R2UR UR14, R11 ;  /* 0x000000000b0e72ca */ /* 0x000fe200000e0000 */
[----:B------:R-:W-:Y:S01]  /*0b30*/  IMAD.HI.U32 R7, R5, R12, RZ ;  /* 0x0000000c05077227 */ /* 0x000fe200078e00ff */
[----:B------:R-:W-:-:S02]  /*0b40*/  LOP3.LUT R22, R9, 0xc, RZ, 0xfc, !PT ;  /* 0x0000000c09167812 */ /* 0x000fc400078efcff */
[----:B------:R-:W-:Y:S01]  /*0b50*/  ISETP.GT.U32.AND P0, PT, R13, R8, PT ;  /* 0x000000080d00720c */ /* 0x000fe20003f04070 */
[----:B------:R-:W-:Y:S01]  /*0b60*/  IMAD.MOV R15, RZ, RZ, -R10 ;  /* 0x000000ffff0f7224 */ /* 0x000fe200078e0a0a */
[C---:B------:R-:W-:Y:S01]  /*0b70*/  LOP3.LUT R24, R9.reuse, 0x10, RZ, 0xfc, !PT ;  /* 0x0000001009187812 */ /* 0x040fe200078efcff */
[----:B------:R-:W-:Y:S01]  /*0b80*/  IMAD.MOV R11, RZ, RZ, -R7 ;  /* 0x000000ffff0b7224 */ /* 0x000fe200078e0a07 */
[----:B------:R-:W-:Y:S01]  /*0b90*/  LOP3.LUT R26, R9, 0x14, RZ, 0xfc, !PT ;  /* 0x00000014091a7812 */ /* 0x000fe200078efcff */
[C---:B------:R-:W-:Y:S01]  /*0ba0*/  IMAD R19, R4.reuse, R15, R19 ;  /* 0x0000000f04137224 */ /* 0x040fe200078e0213 */
[----:B------:R-:W-:Y:S01]  /*0bb0*/  IABS R15, R24 ;  /* 0x00000018000f7213 */ /* 0x000fe20000000000 */
[----:B------:R-:W-:Y:S01]  /*0bc0*/  IMAD.HI.U32 R7, R5, R14, RZ ;  /* 0x0000000e05077227 */ /* 0x000fe200078e00ff */
[C---:B------:R-:W-:Y:S02]  /*0bd0*/  LOP3.LUT R27, R9.reuse, 0x18, RZ, 0xfc, !PT ;  /* 0x00000018091b7812 */ /* 0x040fe400078efcff */
[C---:B------:R-:W-:Y:S01]  /*0be0*/  ISETP.GT.U32.AND P3, PT, R4.reuse, R19, PT ;  /* 0x000000130400720c */ /* 0x040fe20003f64070 */
[----:B------:R-:W-:Y:S01]  /*0bf0*/  IMAD R10, R4, R11, R12 ;  /* 0x0000000b040a7224 */ /* 0x000fe200078e020c */
[----:B------:R-:W-:Y:S01]  /*0c00*/  IABS R12, R17 ;  /* 0x00000011000c7213 */ /* 0x000fe20000000000 */
[----:B------:R-:W-:Y:S01]  /*0c10*/  IMAD.MOV R7, RZ, RZ, -R7 ;  /* 0x000000ffff077224 */ /* 0x000fe200078e0a07 */
[----:B------:R-:W-:Y:S01]  /*0c20*/  LOP3.LUT R28, R9, 0x1c, RZ, 0xfc, !PT ;  /* 0x0000001c091c7812 */ /* 0x000fe200078efcff */
[----:B------:R-:W-:Y:S01]  /*0c30*/  @!P0 IMAD.IADD R8, R8, 0x1, -R13 ;  /* 0x0000000108088824 */ /* 0x000fe200078e0a0d */
[C---:B------:R-:W-:Y:S01]  /*0c40*/  ISETP.GT.U32.AND P0, PT, R4.reuse, R10, PT ;  /* 0x0000000a0400720c */ /* 0x040fe20003f04070 */
[----:B------:R-:W-:Y:S01]  /*0c50*/  IMAD R11, R4, R7, R14 ;  /* 0x00000007040b7224 */ /* 0x000fe200078e020e */
[----:B------:R-:W-:Y:S01]  /*0c60*/  IABS R14, R22 ;  /* 0x00000016000e7213 */ /* 0x000fe20000000000 */
[----:B------:R-:W-:Y:S01]  /*0c70*/  IMAD.HI.U32 R7, R5, R12, RZ ;  /* 0x0000000c05077227 */ /* 0x000fe200078e00ff */
[----:B------:R-:W-:-:S02]  /*0c80*/  LOP3.LUT R29, R9, 0x20, RZ, 0xfc, !PT ;  /* 0x00000020091d7812 */ /* 0x000fc400078efcff */
[C---:B------:R-:W-:Y:S01]  /*0c90*/  LOP3.LUT R30, R9.reuse, 0x24, RZ, 0xfc, !PT ;  /* 0x00000024091e7812 */ /* 0x040fe200078efcff */
[----:B------:R-:W-:Y:S01]  /*0ca0*/  IMAD.MOV R13, RZ, RZ, -R7 ;  /* 0x000000ffff0d7224 */ /* 0x000fe200078e0a07 */
[----:B------:R-:W-:Y:S01]  /*0cb0*/  LOP3.LUT R32, R9, 0x4c, RZ, 0xfc, !PT ;  /* 0x0000004c09207812 */ /* 0x000fe200078efcff */
[----:B------:R-:W-:Y:S01]  /*0cc0*/  @!P3 IMAD.IADD R19, R19, 0x1, -R4 ;  /* 0x000000011313b824 */ /* 0x000fe200078e0a04 */
[C---:B------:R-:W-:Y:S01]  /*0cd0*/  ISETP.GT.U32.AND P3, PT, R4.reuse, R11, PT ;  /* 0x0000000b0400720c */ /* 0x040fe20003f64070 */
[----:B------:R-:W-:Y:S01]  /*0ce0*/  IMAD R12, R4, R13, R12 ;  /* 0x0000000d040c7224 */ /* 0x000fe200078e020c */
[----:B------:R-:W-:Y:S01]  /*0cf0*/  LOP3.LUT R34, R9, 0x50, RZ, 0xfc, !PT ;  /* 0x0000005009227812 */ /* 0x000fe200078efcff */
[----:B------:R-:W-:Y:S01]  /*0d00*/  @!P0 IMAD.IADD R10, R10, 0x1, -R4 ;  /* 0x000000010a0a8824 */ /* 0x000fe200078e0a04 */
[C---:B------:R-:W-:Y:S01]  /*0d10*/  ISETP.GT.U32.AND P5, PT, R4.reuse, R19, PT ;  /* 0x000000130400720c */ /* 0x040fe20003fa4070 */
[----:B------:R-:W-:Y:S01]  /*0d20*/  IMAD.HI.U32 R7, R5, R14, RZ ;  /* 0x0000000e05077227 */ /* 0x000fe200078e00ff */
[----:B------:R-:W-:-:S02]  /*0d30*/  ISETP.GT.U32.AND P6, PT, R4, R12, PT ;  /* 0x0000000c0400720c */ /* 0x000fc40003fc4070 */
[----:B------:R-:W-:Y:S01]  /*0d40*/  ISETP.GE.AND P0, PT, R18, RZ, PT ;  /* 0x000000ff1200720c */ /* 0x000fe20003f06270 */
[----:B------:R-:W-:Y:S01]  /*0d50*/  IMAD.HI.U32 R13, R5, R15, RZ ;  /* 0x0000000f050d7227 */ /* 0x000fe200078e00ff */
[----:B------:R-:W-:Y:S02]  /*0d60*/  IABS R18, R27 ;  /* 0x0000001b00127213 */ /* 0x000fe40000000000 */
[----:B------:R-:W-:Y:S01]  /*0d70*/  LOP3.LUT R36, R9, 0x58, RZ, 0xfc, !PT ;  /* 0x0000005809247812 */ /* 0x000fe200078efcff */
[--C-:B------:R-:W-:Y:S01]  /*0d80*/  @!P3 IMAD.IADD R11, R11, 0x1, -R4.reuse ;  /* 0x000000010b0bb824 */ /* 0x100fe200078e0a04 */
[C---:B------:R-:W-:Y:S01]  /*0d90*/  ISETP.GT.U32.AND P3, PT, R4.reuse, R10, PT ;  /* 0x0000000a0400720c */ /* 0x040fe20003f64070 */
[----:B------:R-:W-:Y:S01]  /*0da0*/  IMAD.MOV R7, RZ, RZ, -R7 ;  /* 0x000000ffff077224 */ /* 0x000fe200078e0a07 */
[----:B------:R-:W-:Y:S01]  /*0db0*/  LOP3.LUT R38, R9, 0x5c, RZ, 0xfc, !PT ;  /* 0x0000005c09267812 */ /* 0x000fe200078efcff */
[--C-:B------:R-:W-:Y:S01]  /*0dc0*/  @!P5 IMAD.IADD R19, R19, 0x1, -R4.reuse ;  /* 0x000000011313d824 */ /* 0x100fe200078e0a04 */
[----:B------:R-:W-:Y:S01]  /*0dd0*/  ISETP.GT.U32.AND P5, PT, R4, R11, PT ;  /* 0x0000000b0400720c */ /* 0x000fe20003fa4070 */
[----:B------:R-:W-:Y:S01]  /*0de0*/  @!P6 IMAD.IADD R12, R12, 0x1, -R4 ;  /* 0x000000010c0ce824 */ /* 0x000fe200078e0a04 */
[----:B------:R-:W-:Y:S01]  /*0df0*/  IABS R45, R36 ;  /* 0x00000024002d7213 */ /* 0x000fe20000000000 */
[----:B------:R-:W-:Y:S01]  /*0e00*/  @!P4 IMAD.MOV R8, RZ, RZ, -R8 ;  /* 0x000000ffff08c224 */ /* 0x000fe200078e0a08 */
[----:B------:R-:W-:Y:S01]  /*0e10*/  ISETP.GE.AND P4, PT, R16, RZ, PT ;  /* 0x000000ff1000720c */ /* 0x000fe20003f86270 */
[----:B------:R-:W-:Y:S01]  /*0e20*/  IMAD.MOV R16, RZ, RZ, -R13 ;  /* 0x000000ffff107224 */ /* 0x000fe200078e0a0d */
[C---:B------:R-:W-:Y:S01]  /*0e30*/  ISETP.GT.U32.AND P6, PT, R4.reuse, R12, PT ;  /* 0x0000000c0400720c */ /* 0x040fe20003fc4070 */
[C---:B------:R-:W-:Y:S01]  /*0e40*/  IMAD R13, R4.reuse, R7, R14 ;  /* 0x00000007040d7224 */ /* 0x040fe200078e020e */
[----:B------:R-:W-:Y:S01]  /*0e50*/  @!P2 LOP3.LUT R8, RZ, R20, RZ, 0x33, !PT ;  /* 0x00000014ff08a212 */ /* 0x000fe200078e33ff */
[----:B------:R-:W-:Y:S01]  /*0e60*/  IMAD R14, R4, R16, R15 ;  /* 0x00000010040e7224 */ /* 0x000fe200078e020f */
[----:B------:R-:W-:Y:S01]  /*0e70*/  ISETP.GE.AND P2, PT, R17, RZ, PT ;  /* 0x000000ff1100720c */ /* 0x000fe20003f46270 */
[--C-:B------:R-:W-:Y:S01]  /*0e80*/  @!P3 IMAD.IADD R10, R10, 0x1, -R4.reuse ;  /* 0x000000010a0ab824 */ /* 0x100fe200078e0a04 */
[----:B------:R-:W-:Y:S01]  /*0e90*/  IABS R17, R26 ;  /* 0x0000001a00117213 */ /* 0x000fe20000000000 */
[----:B------:R-:W-:Y:S01]  /*0ea0*/  @!P5 IMAD.IADD R11, R11, 0x1, -R4 ;  /* 0x000000010b0bd824 */ /* 0x000fe200078e0a04 */
[----:B------:R-:W-:Y:S01]  /*0eb0*/  ISETP.GT.U32.AND P3, PT, R4, R13, PT ;  /* 0x0000000d0400720c */ /* 0x000fe20003f64070 */
[----:B------:R-:W-:Y:S01]  /*0ec0*/  IMAD.HI.U32 R15, R5, R18, RZ ;  /* 0x00000012050f7227 */ /* 0x000fe200078e00ff */
[----:B------:R-:W-:-:S02]  /*0ed0*/  ISETP.GE.AND P5, PT, R9, RZ, PT ;  /* 0x000000ff0900720c */ /* 0x000fc40003fa6270 */
[----:B------:R-:W-:Y:S01]  /*0ee0*/  IABS R20, R28 ;  /* 0x0000001c00147213 */ /* 0x000fe20000000000 */
[----:B------:R-:W-:Y:S01]  /*0ef0*/  IMAD.HI.U32 R7, R5, R17, RZ ;  /* 0x0000001105077227 */ /* 0x000fe200078e00ff */
[----:B------:R-:W-:Y:S02]  /*0f00*/  IABS R47, R38 ;  /* 0x00000026002f7213 */ /* 0x000fe40000000000 */
[----:B------:R-:W-:Y:S01]  /*0f10*/  LOP3.LUT R40, R9, 0x60, RZ, 0xfc, !PT ;  /* 0x0000006009287812 */ /* 0x000fe200078efcff */
[----:B------:R-:W-:Y:S01]  /*0f20*/  @!P6 IMAD.IADD R12, R12, 0x1, -R4 ;  /* 0x000000010c0ce824 */ /* 0x000fe200078e0a04 */
[----:B------:R-:W-:Y:S01]  /*0f30*/  ISETP.GT.U32.AND P6, PT, R4, R14, PT ;  /* 0x0000000e0400720c */ /* 0x000fe20003fc4070 */
[----:B------:R-:W-:Y:S01]  /*0f40*/  IMAD.MOV R7, RZ, RZ, -R7 ;  /* 0x000000ffff077224 */ /* 0x000fe200078e0a07 */
[----:B------:R-:W-:Y:S01]  /*0f50*/  IABS R49, R40 ;  /* 0x0000002800317213 */ /* 0x000fe20000000000 */
[----:B------:R-:W-:Y:S01]  /*0f60*/  IMAD.HI.U32 R16, R5, R20, RZ ;  /* 0x0000001405107227 */ /* 0x000fe200078e00ff */
[----:B------:R-:W-:-:S02]  /*0f70*/  LOP3.LUT R44, R9, 0x70, RZ, 0xfc, !PT ;  /* 0x00000070092c7812 */ /* 0x000fc400078efcff */
[C---:B------:R-:W-:Y:S01]  /*0f80*/  LOP3.LUT R42, R9.reuse, 0x6c, RZ, 0xfc, !PT ;  /* 0x0000006c092a7812 */ /* 0x040fe200078efcff */
[----:B------:R-:W-:Y:S01]  /*0f90*/  IMAD.MOV R23, RZ, RZ, -R15 ;  /* 0x000000ffff177224 */ /* 0x000fe200078e0a0f */
[----:B------:R-:W-:Y:S01]  /*0fa0*/  IABS R57, R44 ;  /* 0x0000002c00397213 */ /* 0x000fe20000000000 */
[----:B------:R-:W-:Y:S01]  /*0fb0*/  IMAD R15, R4, R7, R17 ;  /* 0x00000007040f7224 */ /* 0x000fe200078e0211 */
[----:B------:R-:W-:Y:S01]  /*0fc0*/  IABS R7, R29 ;  /* 0x0000001d00077213 */ /* 0x000fe20000000000 */
[----:B------:R-:W-:Y:S01]  /*0fd0*/  IMAD.MOV R25, RZ, RZ, -R16 ;  /* 0x000000ffff197224 */ /* 0x000fe200078e0a10 */
[----:B------:R-:W-:Y:S01]  /*0fe0*/  LOP3.LUT R46, R9, 0x74, RZ, 0xfc, !PT ;  /* 0x00000074092e7812 */ /* 0x000fe200078efcff */
[----:B------:R-:W-:Y:S01]  /*0ff0*/  @!P3 IMAD.IADD R13, R13, 0x1, -R4 ;  /* 0x000000010d0db824 */ /* 0x000fe200078e0a04 */
[----:B------:R-:W-:Y:S01]  /*1000*/  ISETP.GE.AND P3, PT, R22, RZ, PT ;  /* 0x000000ff1600720c */ /* 0x000fe20003f66270 */
[C---:B------:R-:W-:Y:S01]  /*1010*/  IMAD R16, R4.reuse, R23, R18 ;  /* 0x0000001704107224 */ /* 0x040fe200078e0212 */
[----:B------:R-:W-:Y:S01]  /*1020*/  IABS R22, R30 ;  /* 0x0000001e00167213 */ /* 0x000fe20000000000 */
[----:B------:R-:W-:Y:S01]  /*1030*/  @!P5 IMAD.MOV R10, RZ, RZ, -R10 ;  /* 0x000000ffff0ad224 */ /* 0x000fe200078e0a0a */
[C---:B------:R-:W-:Y:S01]  /*1040*/  ISETP.GT.U32.AND P5, PT, R4.reuse, R15, PT ;  /* 0x0000000f0400720c */ /* 0x040fe20003fa4070 */
[----:B------:R-:W-:Y:S01]  /*1050*/  IMAD R17, R4, R25, R20 ;  /* 0x0000001904117224 */ /* 0x000fe200078e0214 */
[----:B------:R-:W-:Y:S01]  /*1060*/  IABS R55, R42 ;  /* 0x0000002a00377213 */ /* 0x000fe20000000000 */
[----:B------:R-:W-:Y:S01]  /*1070*/  IMAD.MOV.U32 R20, RZ, RZ, R7 ;  /* 0x000000ffff147224 */ /* 0x000fe200078e0007 */
[----:B------:R-:W-:Y:S01]  /*1080*/  IABS R59, R46 ;  /* 0x0000002e003b7213 */ /* 0x000fe20000000000 */
[----:B------:R-:W-:-:S02]  /*1090*/  IMAD.MOV.U32 R7, RZ, RZ, R19 ;  /* 0x000000ffff077224 */ /* 0x000fc400078e0013 */
[----:B------:R-:W-:Y:S01]  /*10a0*/  @!P6 IMAD.IADD R14, R14, 0x1, -R4 ;  /* 0x000000010e0ee824 */ /* 0x000fe200078e0a04 */
[C---:B------:R-:W-:Y:S01]  /*10b0*/  ISETP.GT.U32.AND P6, PT, R4.reuse, R13, PT ;  /* 0x0000000d0400720c */ /* 0x040fe20003fc4070 */
[----:B------:R-:W-:Y:S01]  /*10c0*/  @!P4 IMAD.MOV R11, RZ, RZ, -R11 ;  /* 0x000000ffff0bc224 */ /* 0x000fe200078e0a0b */
[C---:B------:R-:W-:Y:S01]  /*10d0*/  ISETP.GT.U32.AND P4, PT, R4.reuse, R16, PT ;  /* 0x000000100400720c */ /* 0x040fe20003f84070 */
[----:B------:R-:W-:Y:S01]  /*10e0*/  @!P0 IMAD.MOV R7, RZ, RZ, -R7 ;  /* 0x000000ffff078224 */ /* 0x000fe200078e0a07 */
[----:B------:R-:W-:Y:S01]  /*10f0*/  ISETP.GT.U32.AND P0, PT, R4, R14, PT ;  /* 0x0000000e0400720c */ /* 0x000fe20003f04070 */
[----:B------:R-:W-:-:S04]  /*1100*/  IMAD.HI.U32 R18, R5, R20, RZ ;  /* 0x0000001405127227 */ /* 0x000fc800078e00ff */
[----:B------:R-:W-:Y:S01]  /*1110*/  @!P5 IMAD.IADD R15, R15, 0x1, -R4 ;  /* 0x000000010f0fd824 */ /* 0x000fe200078e0a04 */
[----:B------:R-:W-:Y:S01]  /*1120*/  ISETP.GE.AND P5, PT, R27, RZ, PT ;  /* 0x000000ff1b00720c */ /* 0x000fe20003fa6270 */
[----:B------:R-:W-:Y:S01]  /*1130*/  IMAD.MOV R19, RZ, RZ, -R18 ;  /* 0x000000ffff137224 */ /* 0x000fe200078e0a12 */
[----:B------:R-:W-:Y:S01]  /*1140*/  LOP3.LUT R27, R9, 0x2c, RZ, 0xfc, !PT ;  /* 0x0000002c091b7812 */ /* 0x000fe200078efcff */
[--C-:B------:R-:W-:Y:S01]  /*1150*/  @!P6 IMAD.IADD R13, R13, 0x1, -R4.reuse ;  /* 0x000000010d0de824 */ /* 0x100fe200078e0a04 */
[----:B------:R-:W-:Y:S01]  /*1160*/  ISETP.GT.U32.AND P6, PT, R4, R17, PT ;  /* 0x000000110400720c */ /* 0x000fe20003fc4070 */
[----:B------:R-:W-:Y:S01]  /*1170*/  @!P4 IMAD.IADD R16, R16, 0x1, -R4 ;  /* 0x000000011010c824 */ /* 0x000fe200078e0a04 */
[C---:B------:R-:W-:Y:S01]  /*1180*/  ISETP.GT.U32.AND P4, PT, R4.reuse, R15, PT ;  /* 0x0000000f0400720c */ /* 0x040fe20003f84070 */
[----:B------:R-:W-:Y:S02]  /*1190*/  IMAD R18, R4, R19, R20 ;  /* 0x0000001304127224 */ /* 0x000fe400078e0214 */
[----:B------:R-:W-:-:S02]  /*11a0*/  IMAD.MOV.U32 R20, RZ, RZ, R22 ;  /* 0x000000ffff147224 */ /* 0x000fc400078e0016 */
[----:B------:R-:W-:Y:S01]  /*11b0*/  @!P0 IMAD.IADD R14, R14, 0x1, -R4 ;  /* 0x000000010e0e8824 */ /* 0x000fe200078e0a04 */
[----:B------:R-:W-:Y:S01]  /*11c0*/  ISETP.GE.AND P0, PT, R26, RZ, PT ;  /* 0x000000ff1a00720c */ /* 0x000fe20003f06270 */
[----:B------:R-:W-:Y:S01]  /*11d0*/  @!P3 IMAD.MOV R13, RZ, RZ, -R13 ;  /* 0x000000ffff0db224 */ /* 0x000fe200078e0a0d */
[----:B------:R-:W-:Y:S01]  /*11e0*/  ISETP.GT.U32.AND P3, PT, R4, R16, PT ;  /* 0x000000100400720c */ /* 0x000fe20003f64070 */
[----:B------:R-:W-:Y:S01]  /*11f0*/  IMAD.HI.U32 R19, R5, R20, RZ ;  /* 0x0000001405137227 */ /* 0x000fe200078e00ff */
[----:B------:R-:W-:-:S03]  /*1200*/  LOP3.LUT R26, R9, 0x28, RZ, 0xfc, !PT ;  /* 0x00000028091a7812 */ /* 0x000fc600078efcff */
[----:B------:R-:W-:Y:S01]  /*1210*/  IMAD.MOV R19, RZ, RZ, -R19 ;  /* 0x000000ffff137224 */ /* 0x000fe200078e0a13 */
[----:B------:R-:W-:Y:S01]  /*1220*/  IABS R22, R26 ;  /* 0x0000001a00167213 */ /* 0x000fe20000000000 */
[----:B------:R-:W-:Y:S01]  /*1230*/  @!P2 IMAD.MOV R12, RZ, RZ, -R12 ;  /* 0x000000ffff0ca224 */ /* 0x000fe200078e0a0c */
[----:B------:R-:W-:Y:S01]  /*1240*/  ISETP.GE.AND P2, PT, R24, RZ, PT ;  /* 0x000000ff1800720c */ /* 0x000fe20003f46270 */
[----:B------:R-:W-:Y:S01]  /*1250*/  @!P4 IMAD.IADD R15, R15, 0x1, -R4 ;  /* 0x000000010f0fc824 */ /* 0x000fe200078e0a04 */
[C---:B------:R-:W-:Y:S01]  /*1260*/  ISETP.GT.U32.AND P4, PT, R4.reuse, R18, PT ;  /* 0x000000120400720c */ /* 0x040fe20003f84070 */
[----:B------:R-:W-:Y:S01]  /*1270*/  IMAD R19, R4, R19, R20 ;  /* 0x0000001304137224 */ /* 0x000fe200078e0214 */
[----:B------:R-:W-:Y:S01]  /*1280*/  IABS R24, R27 ;  /* 0x0000001b00187213 */ /* 0x000fe20000000000 */
[----:B------:R-:W-:-:S04]  /*1290*/  IMAD.HI.U32 R20, R5, R22, RZ ;  /* 0x0000001605147227 */ /* 0x000fc800078e00ff */
[--C-:B------:R-:W-:Y:S02]  /*12a0*/  @!P6 IMAD.IADD R17, R17, 0x1, -R4.reuse ;  /* 0x000000011111e824 */ /* 0x100fe400078e0a04 */
[----:B------:R-:W-:Y:S01]  /*12b0*/  @!P3 IMAD.IADD R16, R16, 0x1, -R4 ;  /* 0x000000011010b824 */ /* 0x000fe200078e0a04 */
[C---:B------:R-:W-:Y:S01]  /*12c0*/  ISETP.GT.U32.AND P3, PT, R4.reuse, R19, PT ;  /* 0x000000130400720c */ /* 0x040fe20003f64070 */
[----:B------:R-:W-:Y:S01]  /*12d0*/  IMAD.MOV R23, RZ, RZ, -R20 ;  /* 0x000000ffff177224 */ /* 0x000fe200078e0a14 */
[----:B------:R-:W-:Y:S01]  /*12e0*/  ISETP.GT.U32.AND P6, PT, R4, R17, PT ;  /* 0x000000110400720c */ /* 0x000fe20003fc4070 */
[----:B------:R-:W-:Y:S01]  /*12f0*/  @!P2 IMAD.MOV R14, RZ, RZ, -R14 ;  /* 0x000000ffff0ea224 */ /* 0x000fe200078e0a0e */
[----:B------:R-:W-:Y:S01]  /*1300*/  ISETP.GE.AND P2, PT, R28, RZ, PT ;  /* 0x000000ff1c00720c */ /* 0x000fe20003f46270 */
[----:B------:R-:W-:Y:S01]  /*1310*/  IMAD R20, R4, R23, R22 ;  /* 0x0000001704147224 */ /* 0x000fe200078e0216 */
[----:B------:R-:W-:Y:S01]  /*1320*/  LOP3.LUT R28, R9, 0x30, RZ, 0xfc, !PT ;  /* 0x00000030091c7812 */ /* 0x000fe200078efcff */
[----:B------:R-:W-:-:S02]  /*1330*/  @!P5 IMAD.MOV R16, RZ, RZ, -R16 ;  /* 0x000000ffff10d224 */ /* 0x000fc400078e0a10 */
[--C-:B------:R-:W-:Y:S01]  /*1340*/  @!P4 IMAD.IADD R18, R18, 0x1, -R4.reuse ;  /* 0x000000011212c824 */ /* 0x100fe200078e0a04 */
[----:B------:R-:W-:Y:S01]  /*1350*/  ISETP.GT.U32.AND P5, PT, R4, R20, PT ;  /* 0x000000140400720c */ /* 0x000fe20003fa4070 */
[----:B------:R-:W-:Y:S01]  /*1360*/  IMAD.HI.U32 R22, R5, R24, RZ ;  /* 0x0000001805167227 */ /* 0x000fe200078e00ff */
[----:B------:R-:W-:Y:S02]  /*1370*/  IABS R25, R28 ;  /* 0x0000001c00197213 */ /* 0x000fe40000000000 */
[----:B------:R-:W-:Y:S01]  /*1380*/  ISETP.GE.AND P4, PT, R30, RZ, PT ;  /* 0x000000ff1e00720c */ /* 0x000fe20003f86270 */
[--C-:B------:R-:W-:Y:S01]  /*1390*/  @!P3 IMAD.IADD R19, R19, 0x1, -R4.reuse ;  /* 0x000000011313b824 */ /* 0x100fe200078e0a04 */
[----:B------:R-:W-:Y:S01]  /*13a0*/  ISETP.GT.U32.AND P3, PT, R4, R18, PT ;  /* 0x000000120400720c */ /* 0x000fe20003f64070 */
[----:B------:R-:W-:Y:S01]  /*13b0*/  @!P6 IMAD.IADD R17, R17, 0x1, -R4 ;  /* 0x000000011111e824 */ /* 0x000fe200078e0a04 */
[----:B------:R-:W-:Y:S01]  /*13c0*/  ISETP.GE.AND P6, PT, R29, RZ, PT ;  /* 0x000000ff1d00720c */ /* 0x000fe20003fc6270 */
[----:B------:R-:W-:Y:S01]  /*13d0*/  IMAD.MOV R23, RZ, RZ, -R22 ;  /* 0x000000ffff177224 */ /* 0x000fe200078e0a16 */
[----:B------:R-:W-:Y:S01]  /*13e0*/  LOP3.LUT R30, R9, 0x34, RZ, 0xfc, !PT ;  /* 0x00000034091e7812 */ /* 0x000fe200078efcff */
[----:B------:R-:W-:-:S03]  /*13f0*/  IMAD.HI.U32 R22, R5, R25, RZ ;  /* 0x0000001905167227 */ /* 0x000fc600078e00ff */
[----:B------:R-:W-:Y:S01]  /*1400*/  IABS R29, R30 ;  /* 0x0000001e001d7213 */ /* 0x000fe20000000000 */
[----:B------:R-:W-:Y:S02]  /*1410*/  @!P5 IMAD.IADD R20, R20, 0x1, -R4 ;  /* 0x000000011414d824 */ /* 0x000fe400078e0a04 */
[----:B------:R-:W-:Y:S02]  /*1420*/  IMAD.MOV R22, RZ, RZ, -R22 ;  /* 0x000000ffff167224 */ /* 0x000fe400078e0a16 */
[----:B------:R-:W-:Y:S01]  /*1430*/  @!P3 IMAD.IADD R18, R18, 0x1, -R4 ;  /* 0x000000011212b824 */ /* 0x000fe200078e0a04 */
[C---:B------:R-:W-:Y:S01]  /*1440*/  ISETP.GT.U32.AND P5, PT, R4.reuse, R20, PT ;  /* 0x000000140400720c */ /* 0x040fe20003fa4070 */
[----:B------:R-:W-:Y:S01]  /*1450*/  IMAD R25, R4, R22, R25 ;  /* 0x0000001604197224 */ /* 0x000fe200078e0219 */
[----:B------:R-:W-:Y:S01]  /*1460*/  ISETP.GE.AND P3, PT, R27, RZ, PT ;  /* 0x000000ff1b00720c */ /* 0x000fe20003f66270 */
[----:B------:R-:W-:-:S04]  /*1470*/  IMAD.HI.U32 R22, R5, R29, RZ ;  /* 0x0000001d05167227 */ /* 0x000fc800078e00ff */
[----:B------:R-:W-:Y:S01]  /*1480*/  @!P0 IMAD.MOV R15, RZ, RZ, -R15 ;  /* 0x000000ffff0f8224 */ /* 0x000fe200078e0a0f */
[C---:B------:R-:W-:Y:S01]  /*1490*/  ISETP.GT.U32.AND P0, PT, R4.reuse, R19, PT ;  /* 0x000000130400720c */ /* 0x040fe20003f04070 */
[----:B------:R-:W-:Y:S01]  /*14a0*/  @!P6 IMAD.MOV R18, RZ, RZ, -R18 ;  /* 0x000000ffff12e224 */ /* 0x000fe200078e0a12 */
[C---:B------:R-:W-:Y:S01]  /*14b0*/  ISETP.GT.U32.AND P6, PT, R4.reuse, R25, PT ;  /* 0x000000190400720c */ /* 0x040fe20003fc4070 */
[----:B------:R-:W-:Y:S02]  /*14c0*/  IMAD.MOV R22, RZ, RZ, -R22 ;  /* 0x000000ffff167224 */ /* 0x000fe400078e0a16 */
[C---:B------:R-:W-:Y:S02]  /*14d0*/  IMAD R23, R4.reuse, R23, R24 ;  /* 0x0000001704177224 */ /* 0x040fe400078e0218 */
[----:B------:R-:W-:Y:S02]  /*14e0*/  IMAD R29, R4, R22, R29 ;  /* 0x00000016041d7224 */ /* 0x000fe400078e021d */
[----:B------:R-:W-:Y:S01]  /*14f0*/  @!P2 IMAD.MOV R17, RZ, RZ, -R17 ;  /* 0x000000ffff11a224 */ /* 0x000fe200078e0a11 */
[----:B------:R-:W-:Y:S01]  /*1500*/  ISETP.GE.AND P2, PT, R26, RZ, PT ;  /* 0x000000ff1a00720c */ /* 0x000fe20003f46270 */
[--C-:B------:R-:W-:Y:S01]  /*1510*/  @!P5 IMAD.IADD R20, R20, 0x1, -R4.reuse ;  /* 0x000000011414d824 */ /* 0x100fe200078e0a04 */
[C---:B------:R-:W-:Y:S01]  /*1520*/  ISETP.GT.U32.AND P5, PT, R4.reuse, R29, PT ;  /* 0x0000001d0400720c */ /* 0x040fe20003fa4070 */
[--C-:B------:R-:W-:Y:S01]  /*1530*/  @!P0 IMAD.IADD R19, R19, 0x1, -R4.reuse ;  /* 0x0000000113138824 */ /* 0x100fe200078e0a04 */
[----:B------:R-:W-:Y:S01]  /*1540*/  LOP3.LUT R26, R9, 0x38, RZ, 0xfc, !PT ;  /* 0x00000038091a7812 */ /* 0x000fe200078efcff */
[----:B------:R-:W-:Y:S01]  /*1550*/  @!P6 IMAD.IADD R25, R25, 0x1, -R4 ;  /* 0x000000011919e824 */ /* 0x000fe200078e0a04 */
[----:B------:R-:W-:Y:S01]  /*1560*/  ISETP.GT.U32.AND P0, PT, R4, R23, PT ;  /* 0x000000170400720c */ /* 0x000fe20003f04070 */
[----:B------:R-:W-:Y:S01]  /*1570*/  @!P4 IMAD.MOV R19, RZ, RZ, -R19 ;  /* 0x000000ffff13c224 */ /* 0x000fe200078e0a13 */
[----:B------:R-:W-:-:S02]  /*1580*/  IABS R31, R26 ;  /* 0x0000001a001f7213 */ /* 0x000fc40000000000 */
[----:B------:R-:W-:Y:S02]  /*1590*/  ISETP.GE.AND P4, PT, R28, RZ, PT ;  /* 0x000000ff1c00720c */ /* 0x000fe40003f86270 */
[----:B------:R-:W-:Y:S01]  /*15a0*/  ISETP.GT.U32.AND P6, PT, R4, R25, PT ;  /* 0x000000190400720c */ /* 0x000fe20003fc4070 */
[----:B------:R-:W-:Y:S01]  /*15b0*/  IMAD.HI.U32 R22, R5, R31, RZ ;  /* 0x0000001f05167227 */ /* 0x000fe200078e00ff */
[----:B------:R-:W-:-:S03]  /*15c0*/  LOP3.LUT R28, R9, 0x3c, RZ, 0xfc, !PT ;  /* 0x0000003c091c7812 */ /* 0x000fc600078efcff */
[----:B------:R-:W-:Y:S01]  /*15d0*/  @!P5 IMAD.IADD R29, R29, 0x1, -R4 ;  /* 0x000000011d1dd824 */ /* 0x000fe200078e0a04 */
[----:B------:R-:W-:Y:S01]  /*15e0*/  IABS R24, R28 ;  /* 0x0000001c00187213 */ /* 0x000fe20000000000 */
[----:B------:R-:W-:Y:S02]  /*15f0*/  IMAD.MOV R22, RZ, RZ, -R22 ;  /* 0x000000ffff167224 */ /* 0x000fe400078e0a16 */
[----:B------:R-:W-:Y:S01]  /*1600*/  @!P0 IMAD.IADD R23, R23, 0x1, -R4 ;  /* 0x0000000117178824 */ /* 0x000fe200078e0a04 */
[C---:B------:R-:W-:Y:S01]  /*1610*/  ISETP.GT.U32.AND P5, PT, R4.reuse, R29, PT ;  /* 0x0000001d0400720c */ /* 0x040fe20003fa4070 */
[C---:B------:R-:W-:Y:S02]  /*1620*/  IMAD R31, R4.reuse, R22, R31 ;  /* 0x00000016041f7224 */ /* 0x040fe400078e021f */
[----:B------:R-:W-:Y:S01]  /*1630*/  IMAD.HI.U32 R22, R5, R24, RZ ;  /* 0x0000001805167227 */ /* 0x000fe200078e00ff */
[----:B------:R-:W-:-:S03]  /*1640*/  ISETP.GT.U32.AND P0, PT, R4, R23, PT ;  /* 0x000000170400720c */ /* 0x000fc60003f04070 */
[----:B------:R-:W-:Y:S01]  /*1650*/  @!P6 IMAD.IADD R25, R25, 0x1, -R4 ;  /* 0x000000011919e824 */ /* 0x000fe200078e0a04 */
[C---:B------:R-:W-:Y:S01]  /*1660*/  ISETP.GT.U32.AND P6, PT, R4.reuse, R31, PT ;  /* 0x0000001f0400720c */ /* 0x040fe20003fc4070 */
[----:B------:R-:W-:Y:S02]  /*1670*/  IMAD.MOV R33, RZ, RZ, -R22 ;  /* 0x000000ffff217224 */ /* 0x000fe400078e0a16 */
[----:B------:R-:W-:Y:S02]  /*1680*/  IMAD.MOV.U32 R27, RZ, RZ, R25 ;  /* 0x000000ffff1b7224 */ /* 0x000fe400078e0019 */
[C---:B------:R-:W-:Y:S01]  /*1690*/  IMAD R25, R4.reuse, R33, R24 ;  /* 0x0000002104197224 */ /* 0x040fe200078e0218 */
[----:B------:R-:W-:Y:S01]  /*16a0*/  LOP3.LUT R24, R9, 0x44, RZ, 0xfc, !PT ;  /* 0x0000004409187812 */ /* 0x000fe200078efcff */
[--C-:B------:R-:W-:Y:S02]  /*16b0*/  @!P5 IMAD.IADD R29, R29, 0x1, -R4.reuse ;  /* 0x000000011d1dd824 */ /* 0x100fe400078e0a04 */
[----:B------:R-:W-:Y:S01]  /*16c0*/  @!P0 IMAD.IADD R23, R23, 0x1, -R4 ;  /* 0x0000000117178824 */ /* 0x000fe200078e0a04 */
[----:B------:R-:W-:Y:S01]  /*16d0*/  ISETP.GT.U32.AND P5, PT, R4, R25, PT ;  /* 0x000000190400720c */ /* 0x000fe20003fa4070 */
[----:B------:R-:W-:Y:S01]  /*16e0*/  @!P2 IMAD.MOV R20, RZ, RZ, -R20 ;  /* 0x000000ffff14a224 */ /* 0x000fe200078e0a14 */
[----:B------:R-:W-:Y:S01]  /*16f0*/  ISETP.GE.AND P0, PT, R26, RZ, PT ;  /* 0x000000ff1a00720c */ /* 0x000fe20003f06270 */
[----:B------:R-:W-:Y:S01]  /*1700*/  @!P6 IMAD.IADD R31, R31, 0x1, -R4 ;  /* 0x000000011f1fe824 */ /* 0x000fe200078e0a04 */
[----:B------:R-:W-:Y:S01]  /*1710*/  LOP3.LUT R26, R9, 0x40, RZ, 0xfc, !PT ;  /* 0x00000040091a7812 */ /* 0x000fe200078efcff */
[----:B------:R-:W-:Y:S01]  /*1720*/  @!P3 IMAD.MOV R23, RZ, RZ, -R23 ;  /* 0x000000ffff17b224 */ /* 0x000fe200078e0a17 */
[----:B------:R-:W-:Y:S01]  /*1730*/  ISETP.GE.AND P2, PT, R30, RZ, PT ;  /* 0x000000ff1e00720c */ /* 0x000fe20003f46270 */
[----:B------:R-:W-:Y:S01]  /*1740*/  @!P4 IMAD.MOV R27, RZ, RZ, -R27 ;  /* 0x000000ffff1bc224 */ /* 0x000fe200078e0a1b */
[----:B------:R-:W-:-:S02]  /*1750*/  IABS R35, R26 ;  /* 0x0000001a00237213 */ /* 0x000fc40000000000 */
[----:B------:R-:W-:Y:S02]  /*1760*/  IABS R37, R24 ;  /* 0x0000001800257213 */ /* 0x000fe40000000000 */
[----:B------:R-:W-:Y:S01]  /*1770*/  LOP3.LUT R30, R9, 0x48, RZ, 0xfc, !PT ;  /* 0x00000048091e7812 */ /* 0x000fe200078efcff */
[----:B------:R-:W-:Y:S01]  /*1780*/  IMAD.HI.U32 R22, R5, R35, RZ ;  /* 0x0000002305167227 */ /* 0x000fe200078e00ff */
[----:B------:R-:W-:Y:S02]  /*1790*/  ISETP.GT.U32.AND P6, PT, R4, R31, PT ;  /* 0x0000001f0400720c */ /* 0x000fe40003fc4070 */
[----:B------:R-:W-:Y:S01]  /*17a0*/  IABS R39, R30 ;  /* 0x0000001e00277213 */ /* 0x000fe20000000000 */
[----:B------:R-:W-:Y:S01]  /*17b0*/  @!P5 IMAD.IADD R25, R25, 0x1, -R4 ;  /* 0x000000011919d824 */ /* 0x000fe200078e0a04 */
[----:B------:R-:W-:Y:S01]  /*17c0*/  ISETP.GE.AND P3, PT, R28, RZ, PT ;  /* 0x000000ff1c00720c */ /* 0x000fe20003f66270 */
[----:B------:R-:W-:Y:S01]  /*17d0*/  IMAD.MOV R22, RZ, RZ, -R22 ;  /* 0x000000ffff167224 */ /* 0x000fe200078e0a16 */
[----:B------:R-:W-:Y:S01]  /*17e0*/  ISETP.GE.AND P4, PT, R26, RZ, PT ;  /* 0x000000ff1a00720c */ /* 0x000fe20003f86270 */
[----:B------:R-:W-:Y:S01]  /*17f0*/  @!P2 IMAD.MOV R29, RZ, RZ, -R29 ;  /* 0x000000ffff1da224 */ /* 0x000fe200078e0a1d */
[C---:B------:R-:W-:Y:S01]  /*1800*/  ISETP.GT.U32.AND P5, PT, R4.reuse, R25, PT ;  /* 0x000000190400720c */ /* 0x040fe20003fa4070 */
[----:B------:R-:W-:Y:S01]  /*1810*/  IMAD R35, R4, R22, R35 ;  /* 0x0000001604237224 */ /* 0x000fe200078e0223 */
[----:B------:R-:W-:Y:S01]  /*1820*/  ISETP.GE.AND P2, PT, R24, RZ, PT ;  /* 0x000000ff1800720c */ /* 0x000fe20003f46270 */
[----:B------:R-:W-:Y:S01]  /*1830*/  IMAD.HI.U32 R22, R5, R37, RZ ;  /* 0x0000002505167227 */ /* 0x000fe200078e00ff */
[----:B------:R-:W-:-:S02]  /*1840*/  IABS R26, R32 ;  /* 0x00000020001a7213 */ /* 0x000fc40000000000 */
[----:B------:R-:W-:Y:S01]  /*1850*/  IABS R28, R34 ;  /* 0x00000022001c7213 */ /* 0x000fe20000000000 */
[----:B------:R-:W-:Y:S02]  /*1860*/  IMAD.MOV R24, RZ, RZ, -R22 ;  /* 0x000000ffff187224 */ /* 0x000fe400078e0a16 */
[----:B------:R-:W-:-:S04]  /*1870*/  IMAD.HI.U32 R22, R5, R39, RZ ;  /* 0x0000002705167227 */ /* 0x000fc800078e00ff */
[----:B------:R-:W-:Y:S01]  /*1880*/  @!P6 IMAD.IADD R31, R31, 0x1, -R4 ;  /* 0x000000011f1fe824 */ /* 0x000fe200078e0a04 */
[C---:B------:R-:W-:Y:S01]  /*1890*/  ISETP.GT.U32.AND P6, PT, R4.reuse, R35, PT ;  /* 0x000000230400720c */ /* 0x040fe20003fc4070 */
[----:B------:R-:W-:Y:S02]  /*18a0*/  IMAD R37, R4, R24, R37 ;  /* 0x0000001804257224 */ /* 0x000fe400078e0225 */
[----:B------:R-:W-:Y:S02]  /*18b0*/  IMAD.MOV R22, RZ, RZ, -R22 ;  /* 0x000000ffff167224 */ /* 0x000fe400078e0a16 */
[----:B------:R-:W-:Y:S01]  /*18c0*/  @!P5 IMAD.IADD R25, R25, 0x1, -R4 ;  /* 0x000000011919d824 */ /* 0x000fe200078e0a04 */
[----:B------:R-:W-:Y:S01]  /*18d0*/  ISETP.GE.AND P5, PT, R30, RZ, PT ;  /* 0x000000ff1e00720c */ /* 0x000fe20003fa6270 */
[----:B------:R-:W-:Y:S01]  /*18e0*/  @!P0 IMAD.MOV R31, RZ, RZ, -R31 ;  /* 0x000000ffff1f8224 */ /* 0x000fe200078e0a1f */
[C---:B------:R-:W-:Y:S01]  /*18f0*/  ISETP.GT.U32.AND P0, PT, R4.reuse, R37, PT ;  /* 0x000000250400720c */ /* 0x040fe20003f04070 */
[----:B------:R-:W-:Y:S01]  /*1900*/  IMAD R39, R4, R22, R39 ;  /* 0x0000001604277224 */ /* 0x000fe200078e0227 */
[----:B------:R-:W-:Y:S01]  /*1910*/  LOP3.LUT R30, R9, 0x54, RZ, 0xfc, !PT ;  /* 0x00000054091e7812 */ /* 0x000fe200078efcff */
[----:B------:R-:W-:-:S02]  /*1920*/  IMAD.MOV.U32 R33, RZ, RZ, R25 ;  /* 0x000000ffff217224 */ /* 0x000fc400078e0019 */
[----:B------:R-:W-:Y:S01]  /*1930*/  IMAD.HI.U32 R24, R5, R26, RZ ;  /* 0x0000001a05187227 */ /* 0x000fe200078e00ff */
[----:B------:R-:W-:-:S03]  /*1940*/  IABS R43, R30 ;  /* 0x0000001e002b7213 */ /* 0x000fc60000000000 */
[----:B------:R-:W-:Y:S01]  /*1950*/  @!P3 IMAD.MOV R33, RZ, RZ, -R33 ;  /* 0x000000ffff21b224 */ /* 0x000fe200078e0a21 */
[----:B------:R-:W-:Y:S01]  /*1960*/  ISETP.GT.U32.AND P3, PT, R4, R39, PT ;  /* 0x000000270400720c */ /* 0x000fe20003f64070 */
[----:B------:R-:W-:Y:S02]  /*1970*/  IMAD.MOV R41, RZ, RZ, -R24 ;  /* 0x000000ffff297224 */ /* 0x000fe400078e0a18 */
[----:B------:R-:W-:Y:S02]  /*1980*/  @!P0 IMAD.IADD R37, R37, 0x1, -R4 ;  /* 0x0000000125258824 */ /* 0x000fe400078e0a04 */
[----:B------:R-:W-:-:S03]  /*1990*/  IMAD.HI.U32 R22, R5, R28, RZ ;  /* 0x0000001c05167227 */ /* 0x000fc600078e00ff */
[C---:B------:R-:W-:Y:S01]  /*19a0*/  ISETP.GT.U32.AND P0, PT, R4.reuse, R37, PT ;  /* 0x000000250400720c */ /* 0x040fe20003f04070 */
[----:B------:R-:W-:Y:S02]  /*19b0*/  IMAD R25, R4, R41, R26 ;  /* 0x0000002904197224 */ /* 0x000fe400078e021a */
[----:B------:R-:W-:Y:S02]  /*19c0*/  IMAD.MOV R41, RZ, RZ, -R22 ;  /* 0x000000ffff297224 */ /* 0x000fe400078e0a16 */
[----:B------:R-:W-:Y:S02]  /*19d0*/  @!P3 IMAD.IADD R39, R39, 0x1, -R4 ;  /* 0x000000012727b824 */ /* 0x000fe400078e0a04 */
[----:B------:R-:W-:-:S03]  /*19e0*/  IMAD.HI.U32 R22, R5, R43, RZ ;  /* 0x0000002b05167227 */ /* 0x000fc600078e00ff */
[C---:B------:R-:W-:Y:S01]  /*19f0*/  ISETP.GT.U32.AND P3, PT, R4.reuse, R39, PT ;  /* 0x000000270400720c */ /* 0x040fe20003f64070 */
[----:B------:R-:W-:Y:S02]  /*1a00*/  @!P6 IMAD.IADD R35, R35, 0x1, -R4 ;  /* 0x000000012323e824 */ /* 0x000fe400078e0a04 */
[C---:B------:R-:W-:Y:S02]  /*1a10*/  IMAD R41, R4.reuse, R41, R28 ;  /* 0x0000002904297224 */ /* 0x040fe400078e021c */
[----:B------:R-:W-:Y:S01]  /*1a20*/  IMAD.MOV R22, RZ, RZ, -R22 ;  /* 0x000000ffff167224 */ /* 0x000fe200078e0a16 */
[C---:B------:R-:W-:Y:S01]  /*1a30*/  ISETP.GT.U32.AND P6, PT, R4.reuse, R35, PT ;  /* 0x000000230400720c */ /* 0x040fe20003fc4070 */
[----:B------:R-:W-:Y:S01]  /*1a40*/  @!P0 IMAD.IADD R37, R37, 0x1, -R4 ;  /* 0x0000000125258824 */ /* 0x000fe200078e0a04 */
[C---:B------:R-:W-:Y:S01]  /*1a50*/  ISETP.GT.U32.AND P0, PT, R4.reuse, R41, PT ;  /* 0x000000290400720c */ /* 0x040fe20003f04070 */
[----:B------:R-:W-:Y:S02]  /*1a60*/  IMAD R43, R4, R22, R43 ;  /* 0x00000016042b7224 */ /* 0x000fe400078e022b */
[----:B------:R-:W-:-:S04]  /*1a70*/  IMAD.HI.U32 R22, R5, R45, RZ ;  /* 0x0000002d05167227 */ /* 0x000fc800078e00ff */
[----:B------:R-:W-:Y:S01]  /*1a80*/  @!P3 IMAD.IADD R39, R39, 0x1, -R4 ;  /* 0x000000012727b824 */ /* 0x000fe200078e0a04 */
[----:B------:R-:W-:Y:S01]  /*1a90*/  ISETP.GT.U32.AND P3, PT, R4, R43, PT ;  /* 0x0000002b0400720c */ /* 0x000fe20003f64070 */
[----:B------:R-:W-:-:S04]  /*1aa0*/  IMAD.HI.U32 R24, R5, R47, RZ ;  /* 0x0000002f05187227 */ /* 0x000fc800078e00ff */
[--C-:B------:R-:W-:Y:S01]  /*1ab0*/  @!P6 IMAD.IADD R35, R35, 0x1, -R4.reuse ;  /* 0x000000012323e824 */ /* 0x100fe200078e0a04 */
[----:B------:R-:W-:Y:S01]  /*1ac0*/  ISETP.GT.U32.AND P6, PT, R4, R25, PT ;  /* 0x000000190400720c */ /* 0x000fe20003fc4070 */
[----:B------:R-:W-:Y:S01]  /*1ad0*/  @!P0 IMAD.IADD R41, R41, 0x1, -R4 ;  /* 0x0000000129298824 */ /* 0x000fe200078e0a04 */
[----:B------:R-:W-:Y:S01]  /*1ae0*/  ISETP.GE.AND P0, PT, R32, RZ, PT ;  /* 0x000000ff2000720c */ /* 0x000fe20003f06270 */
[----:B------:R-:W-:Y:S01]  /*1af0*/  @!P4 IMAD.MOV R35, RZ, RZ, -R35 ;  /* 0x000000ffff23c224 */ /* 0x000fe200078e0a23 */
[----:B------:R-:W-:Y:S01]  /*1b00*/  LOP3.LUT R32, R9, 0x64, RZ, 0xfc, !PT ;  /* 0x0000006409207812 */ /* 0x000fe200078efcff */
[----:B------:R-:W-:Y:S01]  /*1b10*/  IMAD.MOV R22, RZ, RZ, -R22 ;  /* 0x000000ffff167224 */ /* 0x000fe200078e0a16 */
[----:B------:R-:W-:Y:S01]  /*1b20*/  ISETP.GT.U32.AND P4, PT, R4, R41, PT ;  /* 0x000000290400720c */ /* 0x000fe20003f84070 */
[----:B------:R-:W-:Y:S01]  /*1b30*/  @!P3 IMAD.IADD R43, R43, 0x1, -R4 ;  /* 0x000000012b2bb824 */ /* 0x000fe200078e0a04 */
[----:B------:R-:W-:Y:S01]  /*1b40*/  IABS R51, R32 ;  /* 0x0000002000337213 */ /* 0x000fe20000000000 */
[----:B------:R-:W-:-:S02]  /*1b50*/  IMAD.MOV R24, RZ, RZ, -R24 ;  /* 0x000000ffff187224 */ /* 0x000fc400078e0a18 */
[C---:B------:R-:W-:Y:S01]  /*1b60*/  IMAD R45, R4.reuse, R22, R45 ;  /* 0x00000016042d7224 */ /* 0x040fe200078e022d */
[C---:B------:R-:W-:Y:S01]  /*1b70*/  ISETP.GT.U32.AND P3, PT, R4.reuse, R43, PT ;  /* 0x0000002b0400720c */ /* 0x040fe20003f64070 */
[----:B------:R-:W-:Y:S02]  /*1b80*/  @!P6 IMAD.IADD R25, R25, 0x1, -R4 ;  /* 0x000000011919e824 */ /* 0x000fe400078e0a04 */
[C---:B------:R-:W-:Y:S02]  /*1b90*/  IMAD R47, R4.reuse, R24, R47 ;  /* 0x00000018042f7224 */ /* 0x040fe400078e022f */
[----:B------:R-:W-:Y:S01]  /*1ba0*/  IMAD.HI.U32 R26, R5, R49, RZ ;  /* 0x00000031051a7227 */ /* 0x000fe200078e00ff */
[----:B------:R-:W-:-:S03]  /*1bb0*/  ISETP.GT.U32.AND P6, PT, R4, R25, PT ;  /* 0x000000190400720c */ /* 0x000fc60003fc4070 */
[----:B------:R-:W-:Y:S01]  /*1bc0*/  @!P4 IMAD.IADD R41, R41, 0x1, -R4 ;  /* 0x000000012929c824 */ /* 0x000fe200078e0a04 */
[C---:B------:R-:W-:Y:S01]  /*1bd0*/  ISETP.GT.U32.AND P4, PT, R4.reuse, R45, PT ;  /* 0x0000002d0400720c */ /* 0x040fe20003f84070 */
[----:B------:R-:W-:Y:S02]  /*1be0*/  IMAD.MOV R26, RZ, RZ, -R26 ;  /* 0x000000ffff1a7224 */ /* 0x000fe400078e0a1a */
[----:B------:R-:W-:Y:S01]  /*1bf0*/  @!P3 IMAD.IADD R43, R43, 0x1, -R4 ;  /* 0x000000012b2bb824 */ /* 0x000fe200078e0a04 */
[----:B------:R-:W-:Y:S01]  /*1c00*/  ISETP.GT.U32.AND P3, PT, R4, R47, PT ;  /* 0x0000002f0400720c */ /* 0x000fe20003f64070 */
[----:B------:R-:W-:-:S04]  /*1c10*/  IMAD.HI.U32 R22, R5, R51, RZ ;  /* 0x0000003305167227 */ /* 0x000fc800078e00ff */
[----:B------:R-:W-:Y:S02]  /*1c20*/  IMAD R49, R4, R26, R49 ;  /* 0x0000001a04317224 */ /* 0x000fe400078e0231 */
[----:B------:R-:W-:Y:S02]  /*1c30*/  IMAD.MOV R24, RZ, RZ, -R22 ;  /* 0x000000ffff187224 */ /* 0x000fe400078e0a16 */
[--C-:B------:R-:W-:Y:S01]  /*1c40*/  @!P6 IMAD.IADD R25, R25, 0x1, -R4.reuse ;  /* 0x000000011919e824 */ /* 0x100fe200078e0a04 */
[----:B------:R-:W-:Y:S01]  /*1c50*/  ISETP.GE.AND P6, PT, R34, RZ, PT ;  /* 0x000000ff2200720c */ /* 0x000fe20003fc6270 */
[--C-:B------:R-:W-:Y:S01]  /*1c60*/  @!P4 IMAD.IADD R45, R45, 0x1, -R4.reuse ;  /* 0x000000012d2dc824 */ /* 0x100fe200078e0a04 */
[----:B------:R-:W-:Y:S01]  /*1c70*/  LOP3.LUT R34, R9, 0x68, RZ, 0xfc, !PT ;  /* 0x0000006809227812 */ /* 0x000fe200078efcff */
[C---:B------:R-:W-:Y:S01]  /*1c80*/  IMAD R51, R4.reuse, R24, R51 ;  /* 0x0000001804337224 */ /* 0x040fe200078e0233 */
[C---:B------:R-:W-:Y:S01]  /*1c90*/  ISETP.GT.U32.AND P4, PT, R4.reuse, R49, PT ;  /* 0x000000310400720c */ /* 0x040fe20003f84070 */
[----:B------:R-:W-:Y:S01]  /*1ca0*/  @!P3 IMAD.IADD R47, R47, 0x1, -R4 ;  /* 0x000000012f2fb824 */ /* 0x000fe200078e0a04 */
[----:B------:R-:W-:Y:S01]  /*1cb0*/  IABS R53, R34 ;  /* 0x0000002200357213 */ /* 0x000fe20000000000 */
[----:B------:R-:W-:Y:S01]  /*1cc0*/  @!P2 IMAD.MOV R37, RZ, RZ, -R37 ;  /* 0x000000ffff25a224 */ /* 0x000fe200078e0a25 */
[C---:B------:R-:W-:Y:S01]  /*1cd0*/  ISETP.GT.U32.AND P3, PT, R4.reuse, R51, PT ;  /* 0x000000330400720c */ /* 0x040fe20003f64070 */
[----:B------:R-:W-:Y:S01]  /*1ce0*/  IMAD.HI.U32 R26, R5, R57, RZ ;  /* 0x00000039051a7227 */ /* 0x000fe200078e00ff */
[----:B------:R-:W-:-:S03]  /*1cf0*/  ISETP.GT.U32.AND P2, PT, R4, R45, PT ;  /* 0x0000002d0400720c */ /* 0x000fc60003f44070 */
[----:B------:R-:W-:-:S04]  /*1d00*/  IMAD.HI.U32 R22, R5, R53, RZ ;  /* 0x0000003505167227 */ /* 0x000fc800078e00ff */
[----:B------:R-:W-:Y:S02]  /*1d10*/  IMAD.MOV R22, RZ, RZ, -R22 ;  /* 0x000000ffff167224 */ /* 0x000fe400078e0a16 */
[----:B------:R-:W-:Y:S01]  /*1d20*/  @!P4 IMAD.IADD R49, R49, 0x1, -R4 ;  /* 0x000000013131c824 */ /* 0x000fe200078e0a04 */
[----:B------:R-:W-:Y:S01]  /*1d30*/  ISETP.GE.AND P4, PT, R30, RZ, PT ;  /* 0x000000ff1e00720c */ /* 0x000fe20003f86270 */
[----:B------:R-:W-:Y:S01]  /*1d40*/  IMAD.MOV R26, RZ, RZ, -R26 ;  /* 0x000000ffff1a7224 */ /* 0x000fe200078e0a1a */
[----:B------:R-:W-:Y:S01]  /*1d50*/  LOP3.LUT R30, R9, 0x78, RZ, 0xfc, !PT ;  /* 0x00000078091e7812 */ /* 0x000fe200078efcff */
[C---:B------:R-:W-:Y:S02]  /*1d60*/  IMAD R53, R4.reuse, R22, R53 ;  /* 0x0000001604357224 */ /* 0x040fe400078e0235 */
[----:B------:R-:W-:Y:S01]  /*1d70*/  @!P3 IMAD.IADD R51, R51, 0x1, -R4 ;  /* 0x000000013333b824 */ /* 0x000fe200078e0a04 */
[----:B------:R-:W-:Y:S01]  /*1d80*/  IABS R22, R30 ;  /* 0x0000001e00167213 */ /* 0x000fe20000000000 */
[----:B------:R-:W-:Y:S01]  /*1d90*/  IMAD.MOV.U32 R9, RZ, RZ, R25 ;  /* 0x000000ffff097224 */ /* 0x000fe200078e0019 */
[C---:B------:R-:W-:Y:S01]  /*1da0*/  ISETP.GT.U32.AND P3, PT, R4.reuse, R47, PT ;  /* 0x0000002f0400720c */ /* 0x040fe20003f64070 */
[----:B------:R-:W-:Y:S01]  /*1db0*/  @!P5 IMAD.MOV R39, RZ, RZ, -R39 ;  /* 0x000000ffff27d224 */ /* 0x000fe200078e0a27 */
[C---:B------:R-:W-:Y:S01]  /*1dc0*/  ISETP.GT.U32.AND P5, PT, R4.reuse, R49, PT ;  /* 0x000000310400720c */ /* 0x040fe20003fa4070 */
[----:B------:R-:W-:-:S02]  /*1dd0*/  IMAD R57, R4, R26, R57 ;  /* 0x0000001a04397224 */ /* 0x000fc400078e0239 */
[----:B------:R-:W-:-:S04]  /*1de0*/  IMAD.HI.U32 R24, R5, R55, RZ ;  /* 0x0000003705187227 */ /* 0x000fc800078e00ff */
[----:B------:R-:W-:-:S04]  /*1df0*/  IMAD.HI.U32 R28, R5, R59, RZ ;  /* 0x0000003b051c7227 */ /* 0x000fc800078e00ff */
[----:B------:R-:W-:Y:S01]  /*1e00*/  @!P0 IMAD.MOV R9, RZ, RZ, -R9 ;  /* 0x000000ffff098224 */ /* 0x000fe200078e0a09 */
[C---:B------:R-:W-:Y:S01]  /*1e10*/  ISETP.GT.U32.AND P0, PT, R4.reuse, R51, PT ;  /* 0x000000330400720c */ /* 0x040fe20003f04070 */
[----:B------:R-:W-:Y:S01]  /*1e20*/  @!P6 IMAD.MOV R41, RZ, RZ, -R41 ;  /* 0x000000ffff29e224 */ /* 0x000fe200078e0a29 */
[C---:B------:R-:W-:Y:S01]  /*1e30*/  ISETP.GT.U32.AND P6, PT, R4.reuse, R53, PT ;  /* 0x000000350400720c */ /* 0x040fe20003fc4070 */
[----:B------:R-:W-:Y:S01]  /*1e40*/  @!P2 IMAD.IADD R45, R45, 0x1, -R4 ;  /* 0x000000012d2da824 */ /* 0x000fe200078e0a04 */
[----:B------:R-:W-:Y:S01]  /*1e50*/  ISETP.GT.U32.AND P2, PT, R4, R57, PT ;  /* 0x000000390400720c */ /* 0x000fe20003f44070 */
[----:B------:R-:W-:Y:S02]  /*1e60*/  IMAD.MOV R24, RZ, RZ, -R24 ;  /* 0x000000ffff187224 */ /* 0x000fe400078e0a18 */
[----:B------:R-:W-:Y:S02]  /*1e70*/  IMAD.MOV R28, RZ, RZ, -R28 ;  /* 0x000000ffff1c7224 */ /* 0x000fe400078e0a1c */
[----:B------:R-:W-:-:S04]  /*1e80*/  IMAD.HI.U32 R5, R5, R22, RZ ;  /* 0x0000001605057227 */ /* 0x000fc800078e00ff */
[C---:B------:R-:W-:Y:S02]  /*1e90*/  IMAD R55, R4.reuse, R24, R55 ;  /* 0x0000001804377224 */ /* 0x040fe400078e0237 */
[C---:B------:R-:W-:Y:S02]  /*1ea0*/  IMAD R59, R4.reuse, R28, R59 ;  /* 0x0000001c043b7224 */ /* 0x040fe400078e023b */
[----:B------:R-:W-:Y:S02]  /*1eb0*/  IMAD.MOV R5, RZ, RZ, -R5 ;  /* 0x000000ffff057224 */ /* 0x000fe400078e0a05 */
[----:B------:R-:W-:Y:S01]  /*1ec0*/  @!P4 IMAD.MOV R43, RZ, RZ, -R43 ;  /* 0x000000ffff2bc224 */ /* 0x000fe200078e0a2b */
[C---:B------:R-:W-:Y:S01]  /*1ed0*/  ISETP.GT.U32.AND P4, PT, R4.reuse, R55, PT ;  /* 0x000000370400720c */ /* 0x040fe20003f84070 */
[----:B------:R-:W-:Y:S01]  /*1ee0*/  @!P5 IMAD.IADD R49, R49, 0x1, -R4 ;  /* 0x000000013131d824 */ /* 0x000fe200078e0a04 */
[C---:B------:R-:W-:Y:S01]  /*1ef0*/  ISETP.GT.U32.AND P5, PT, R4.reuse, R59, PT ;  /* 0x0000003b0400720c */ /* 0x040fe20003fa4070 */
[----:B------:R-:W-:-:S02]  /*1f00*/  IMAD R5, R4, R5, R22 ;  /* 0x0000000504057224 */ /* 0x000fc400078e0216 */
[--C-:B------:R-:W-:Y:S01]  /*1f10*/  @!P3 IMAD.IADD R47, R47, 0x1, -R4.reuse ;  /* 0x000000012f2fb824 */ /* 0x100fe200078e0a04 */
[----:B------:R-:W-:Y:S01]  /*1f20*/  ISETP.GE.AND P3, PT, R36, RZ, PT ;  /* 0x000000ff2400720c */ /* 0x000fe20003f66270 */
[--C-:B------:R-:W-:Y:S01]  /*1f30*/  @!P0 IMAD.IADD R51, R51, 0x1, -R4.reuse ;  /* 0x0000000133338824 */ /* 0x100fe200078e0a04 */
[----:B------:R-:W-:Y:S01]  /*1f40*/  ISETP.GE.AND P0, PT, R38, RZ, PT ;  /* 0x000000ff2600720c */ /* 0x000fe20003f06270 */
[--C-:B------:R-:W-:Y:S01]  /*1f50*/  @!P6 IMAD.IADD R53, R53, 0x1, -R4.reuse ;  /* 0x000000013535e824 */ /* 0x100fe200078e0a04 */
[----:B------:R-:W-:Y:S01]  /*1f60*/  ISETP.GE.AND P6, PT, R40, RZ, PT ;  /* 0x000000ff2800720c */ /* 0x000fe20003fc6270 */
[--C-:B------:R-:W-:Y:S01]  /*1f70*/  @!P2 IMAD.IADD R57, R57, 0x1, -R4.reuse ;  /* 0x000000013939a824 */ /* 0x100fe200078e0a04 */
[----:B------:R-:W-:Y:S01]  /*1f80*/  ISETP.GT.U32.AND P2, PT, R4, R5, PT ;  /* 0x000000050400720c */ /* 0x000fe20003f44070 */
[--C-:B------:R-:W-:Y:S01]  /*1f90*/  @!P4 IMAD.IADD R55, R55, 0x1, -R4.reuse ;  /* 0x000000013737c824 */ /* 0x100fe200078e0a04 */
[----:B------:R-:W-:Y:S01]  /*1fa0*/  ISETP.GE.AND P4, PT, R32, RZ, PT ;  /* 0x000000ff2000720c */ /* 0x000fe20003f86270 */
[----:B------:R-:W-:-:S04]  /*1fb0*/  @!P5 IMAD.IADD R59, R59, 0x1, -R4 ;  /* 0x000000013b3bd824 */ /* 0x000fc800078e0a04 */
[----:B------:R-:W-:Y:S01]  /*1fc0*/  @!P3 IMAD.MOV R45, RZ, RZ, -R45 ;  /* 0x000000ffff2db224 */ /* 0x000fe200078e0a2d */
[C---:B------:R-:W-:Y:S01]  /*1fd0*/  ISETP.GT.U32.AND P3, PT, R4.reuse, R53, PT ;  /* 0x000000350400720c */ /* 0x040fe20003f64070 */
[----:B------:R-:W-:Y:S01]  /*1fe0*/  @!P0 IMAD.MOV R47, RZ, RZ, -R47 ;  /* 0x000000ffff2f8224 */ /* 0x000fe200078e0a2f */
[C---:B------:R-:W-:Y:S01]  /*1ff0*/  ISETP.GT.U32.AND P0, PT, R4.reuse, R55, PT ;  /* 0x000000370400720c */ /* 0x040fe20003f04070 */
[----:B------:R-:W-:Y:S01]  /*2000*/  @!P6 IMAD.MOV R49, RZ, RZ, -R49 ;  /* 0x000000ffff31e224 */ /* 0x000fe200078e0a31 */
[C---:B------:R-:W-:Y:S01]  /*2010*/  ISETP.GT.U32.AND P6, PT, R4.reuse, R57, PT ;  /* 0x000000390400720c */ /* 0x040fe20003fc4070 */
[----:B------:R-:W-:Y:S01]  /*2020*/  @!P2 IMAD.IADD R5, R5, 0x1, -R4 ;  /* 0x000000010505a824 */ /* 0x000fe200078e0a04 */
[----:B------:R-:W-:Y:S01]  /*2030*/  ISETP.GT.U32.AND P5, PT, R4, R59, PT ;  /* 0x0000003b0400720c */ /* 0x000fe20003fa4070 */
[----:B------:R-:W-:-:S12]  /*2040*/  @P1 BRA `(.L_x_5) ;  /* 0x0000000000181947 */ /* 0x000fd80003800000 */
[----:B------:R-:W-:Y:S01]  /*2050*/  ELECT P2, URZ, PT ;  /* 0x0000000000ff782f */ /* 0x000fe20003840000 */
[----:B------:R-:W-:Y:S01]  /*2060*/  IMAD.MOV.U32 R22, RZ, RZ, 0x1 ;  /* 0x00000001ff167424 */ /* 0x000fe200078e00ff */
[----:B------:R-:W-:Y:S11]  /*2070*/  UVIRTCOUNT.DEALLOC.SMPOOL 0x80 ;  /* 0x000000800000784c */ /* 0x000ff60000000000 */
[----:B------:R-:W-:-:S04]  /*2080*/  @P2 MOV R24, 0x40 ;  /* 0x0000004000182802 */ /* 0x000fc80000000f00 */
[----:B------:R-:W-:-:S05]  /*2090*/  @P2 LEA R3, R3, R24, 0x18 ;  /* 0x0000001803032211 */ /* 0x000fca00078ec0ff */
[----:B------:R1:W-:Y:S02]  /*20a0*/  @P2 STS.U8 [R3], R22 ;  /* 0x0000001603002388 */ /* 0x0003e40000000000 */
.L_x_5:
[----:B------:R-:W-:Y:S01]  /*20b0*/  ISETP.GT.U32.AND P2, PT, R4, R5, PT ;  /* 0x000000050400720c */ /* 0x000fe20003f44070 */
[----:B------:R-:W-:Y:S01]  /*20c0*/  @!P4 IMAD.MOV R51, RZ, RZ, -R51 ;  /* 0x000000ffff33c224 */ /* 0x000fe200078e0a33 */
[----:B------:R-:W-:Y:S01]  /*20d0*/  ISETP.GE.AND P4, PT, R34, RZ, PT ;  /* 0x000000ff2200720c */ /* 0x000fe20003f86270 */
[--C-:B------:R-:W-:Y:S01]  /*20e0*/  @!P3 IMAD.IADD R53, R53, 0x1, -R4.reuse ;  /* 0x000000013535b824 */ /* 0x100fe200078e0a04 */
[----:B------:R-:W-:Y:S01]  /*20f0*/  ISETP.GE.AND P3, PT, R42, RZ, PT ;  /* 0x000000ff2a00720c */ /* 0x000fe20003f66270 */
[--C-:B------:R-:W-:Y:S01]  /*2100*/  @!P0 IMAD.IADD R55, R55, 0x1, -R4.reuse ;  /* 0x0000000137378824 */ /* 0x100fe200078e0a04 */
[----:B------:R-:W-:Y:S01]  /*2110*/  ISETP.GE.AND P0, PT, R44, RZ, PT ;  /* 0x000000ff2c00720c */ /* 0x000fe20003f06270 */
[--C-:B------:R-:W-:Y:S01]  /*2120*/  @!P6 IMAD.IADD R57, R57, 0x1, -R4.reuse ;  /* 0x000000013939e824 */ /* 0x100fe200078e0a04 */
[----:B------:R-:W-:Y:S01]  /*2130*/  ISETP.GE.AND P6, PT, R46, RZ, PT ;  /* 0x000000ff2e00720c */ /* 0x000fe20003fc6270 */
[----:B------:R-:W-:Y:S01]  /*2140*/  @!P5 IMAD.IADD R59, R59, 0x1, -R4 ;  /* 0x000000013b3bd824 */ /* 0x000fe200078e0a04 */
[----:B------:R-:W-:Y:S01]  /*2150*/  ISETP.GE.AND P5, PT, R30, RZ, PT ;  /* 0x000000ff1e00720c */ /* 0x000fe20003fa6270 */
[----:B------:R-:W-:Y:S01]  /*2160*/  UIADD3 UR14, UPT, UPT, UR12, UR14, URZ ;  /* 0x0000000e0c0e7290 */ /* 0x000fe2000fffe0ff */
[----:B-1----:R-:W-:Y:S01]  /*2170*/  SHF.R.U32.HI R3, RZ, 0x6, R68 ;  /* 0x00000006ff037819 */ /* 0x002fe20000011644 */
[----:B------:R-:W-:Y:S01]  /*2180*/  @!P2 IMAD.IADD R5, R5, 0x1, -R4 ;  /* 0x000000010505a824 */ /* 0x000fe200078e0a04 */
[----:B------:R-:W-:Y:S01]  /*2190*/  ISETP.NE.AND P2, PT, R21, RZ, PT ;  /* 0x000000ff1500720c */ /* 0x000fe20003f45270 */
[----:B------:R-:W-:Y:S01]  /*21a0*/  @!P4 IMAD.MOV R53, RZ, RZ, -R53 ;  /* 0x000000ffff35c224 */ /* 0x000fe200078e0a35 */
[----:B------:R-:W-:Y:S01]  /*21b0*/  LOP3.LUT R4, RZ, R21, RZ, 0x33, !PT ;  /* 0x00000015ff047212 */ /* 0x000fe200078e33ff */
[----:B------:R-:W-:Y:S01]  /*21c0*/  @!P3 IMAD.MOV R55, RZ, RZ, -R55 ;  /* 0x000000ffff37b224 */ /* 0x000fe200078e0a37 */
[----:B------:R-:W-:Y:S01]  /*21d0*/  SGXT.U32 R3, R3, 0x1 ;  /* 0x000000010303781a */ /* 0x000fe20000000000 */
[----:B------:R-:W-:Y:S01]  /*21e0*/  @!P0 IMAD.MOV R57, RZ, RZ, -R57 ;  /* 0x000000ffff398224 */ /* 0x000fe200078e0a39 */
[C---:B------:R-:W-:Y:S01]  /*21f0*/  SEL R34, R4.reuse, R10, !P2 ;  /* 0x0000000a04227207 */ /* 0x040fe20005000000 */
[----:B------:R-:W-:Y:S01]  /*2200*/  @!P6 IMAD.MOV R59, RZ, RZ, -R59 ;  /* 0x000000ffff3be224 */ /* 0x000fe200078e0a3b */
[C---:B------:R-:W-:Y:S01]  /*2210*/  SEL R50, R4.reuse, R18, !P2 ;  /* 0x0000001204327207 */ /* 0x040fe20005000000 */
[----:B------:R-:W-:Y:S01]  /*2220*/  @!P5 IMAD.MOV R5, RZ, RZ, -R5 ;  /* 0x000000ffff05d224 */ /* 0x000fe200078e0a05 */
[C---:B------:R-:W-:Y:S01]  /*2230*/  SEL R36, R4.reuse, R11, !P2 ;  /* 0x0000000b04247207 */ /* 0x040fe20005000000 */
[----:B------:R-:W-:Y:S01]  /*2240*/  STTM.16dp32bit_t0_t15.x64 tmem[UR14], RZ ;  /* 0x000000ff000079ed */ /* 0x000fe20008b0000e */
[----:B------:R-:W-:Y:S01]  /*2250*/  STTM.16dp32bit_t16_t31.x64 tmem[UR14+0x40], RZ ;  /* 0x000040ff000079ed */ /* 0x000fe20008b2000e */
[C---:B------:R-:W-:Y:S01]  /*2260*/  SEL R38, R4.reuse, R12, !P2 ;  /* 0x0000000c04267207 */ /* 0x040fe20005000000 */
[----:B------:R-:W1:Y:S01]  /*2270*/  FENCE.VIEW.ASYNC.T ;  /* 0x00000000000073c6 */ /* 0x000e620000000200 */
[C---:B------:R-:W-:Y:S01]  /*2280*/  SEL R40, R4.reuse, R13, !P2 ;  /* 0x0000000d04287207 */ /* 0x040fe20005000000 */
[----:B------:R-:W2:Y:S01]  /*2290*/  LDC.64 R24, c[0x0][0x3a0] ;  /* 0x0000e800ff187b82 */ /* 0x000ea20000000a00 */
[C---:B------:R-:W-:Y:S01]  /*22a0*/  SEL R42, R4.reuse, R14, !P2 ;  /* 0x0000000e042a7207 */ /* 0x040fe20005000000 */
[----:B------:R-:W-:Y:S01]  /*22b0*/  IMAD R93, R3, R104, RZ ;  /* 0x00000068035d7224 */ /* 0x000fe200078e02ff */
[C---:B------:R-:W-:Y:S01]  /*22c0*/  SEL R44, R4.reuse, R15, !P2 ;  /* 0x0000000f042c7207 */ /* 0x040fe20005000000 */
[----:B------:R-:W-:Y:S01]  /*22d0*/  UMOV UR4, 0x1 ;  /* 0x0000000100047882 */ /* 0x000fe20000000000 */
[----:B------:R-:W-:Y:S01]  /*22e0*/  SEL R46, R4, R16, !P2 ;  /* 0x00000010042e7207 */ /* 0x000fe20005000000 */
[----:B------:R-:W-:Y:S01]  /*22f0*/  IMAD R69, R104, 0x2, R93 ;  /* 0x0000000268457824 */ /* 0x000fe200078e025d */
[C---:B------:R-:W-:Y:S01]  /*2300*/  SEL R48, R4.reuse, R17, !P2 ;  /* 0x0000001104307207 */ /* 0x040fe20005000000 */
[----:B------:R-:W-:Y:S01]  /*2310*/  UIADD3 UR15, UPT, UPT, UR13, 0x6000, URZ ;  /* 0x000060000d0f7890 */ /* 0x000fe2000fffe0ff */
[----:B------:R-:W-:Y:S01]  /*2320*/  SEL R52, R4, R19, !P2 ;  /* 0x0000001304347207 */ /* 0x000fe20005000000 */
[----:B------:R-:W-:Y:S01]  /*2330*/  IMAD R97, R104, 0x2, R69 ;  /* 0x0000000268617824 */ /* 0x000fe200078e0245 */
[C---:B------:R-:W-:Y:S01]  /*2340*/  SEL R54, R4.reuse, R20, !P2 ;  /* 0x0000001404367207 */ /* 0x040fe20005000000 */
[----:B------:R-:W3:Y:S01]  /*2350*/  LDCU.128 UR8, c[0x0][0x380] ;  /* 0x00007000ff0877ac */ /* 0x000ee20008000c00 */
[----:B------:R-:W-:Y:S01]  /*2360*/  SEL R56, R4, R23, !P2 ;  /* 0x0000001704387207 */ /* 0x000fe20005000000 */
[----:B------:R-:W-:Y:S01]  /*2370*/  IMAD R99, R104, 0x2, R97 ;  /* 0x0000000268637824 */ /* 0x000fe200078e0261 */
[C---:B------:R-:W-:Y:S01]  /*2380*/  SEL R58, R4.reuse, R27, !P2 ;  /* 0x0000001b043a7207 */ /* 0x040fe20005000000 */
[----:B------:R-:W4:Y:S01]  /*2390*/  LDCU UR5, c[0x0][0x3b0] ;  /* 0x00007600ff0577ac */ /* 0x000f220008000800 */
[----:B------:R-:W-:Y:S01]  /*23a0*/  SEL R60, R4, R29, !P2 ;  /* 0x0000001d043c7207 */ /* 0x000fe20005000000 */
[----:B------:R-:W-:Y:S01]  /*23b0*/  IMAD R17, R104, 0x2, R99 ;  /* 0x0000000268117824 */ /* 0x000fe200078e0263 */
[----:B------:R-:W-:-:S02]  /*23c0*/  SEL R62, R4, R31, !P2 ;  /* 0x0000001f043e7207 */ /* 0x000fc40005000000 */
[----:B------:R-:W-:Y:S01]  /*23d0*/  SEL R63, R4, R33, !P2 ;  /* 0x00000021043f7207 */ /* 0x000fe20005000000 */
[----:B------:R-:W-:Y:S01]  /*23e0*/  IMAD R11, R104, 0x2, R17 ;  /* 0x00000002680b7824 */ /* 0x000fe200078e0211 */
[----:B------:R-:W-:Y:S01]  /*23f0*/  SEL R64, R4, R35, !P2 ;  /* 0x0000002304407207 */ /* 0x000fe20005000000 */
[----:B--2---:R-:W-:Y:S01]  /*2400*/  IMAD R25, R8, R25, RZ ;  /* 0x0000001908197224 */ /* 0x004fe200078e02ff */
[----:B------:R-:W-:Y:S01]  /*2410*/  SEL R66, R4, R37, !P2 ;  /* 0x0000002504427207 */ /* 0x000fe20005000000 */
[----:B------:R-:W-:Y:S01]  /*2420*/  VIADD R108, R24, 0x1f ;  /* 0x0000001f186c7836 */ /* 0x000fe20000000000 */
[C---:B------:R-:W-:Y:S01]  /*2430*/  SEL R67, R4.reuse, R39, !P2 ;  /* 0x0000002704437207 */ /* 0x040fe20005000000 */
[----:B------:R-:W-:Y:S01]  /*2440*/  IMAD.SHL.U32 R16, R25, 0x2, RZ ;  /* 0x0000000219107824 */ /* 0x000fe200078e00ff */
[C---:B------:R-:W-:Y:S02]  /*2450*/  SEL R70, R4.reuse, R9, !P2 ;  /* 0x0000000904467207 */ /* 0x040fe40005000000 */
[----:B------:R-:W-:-:S02]  /*2460*/  SEL R72, R4, R41, !P2 ;  /* 0x0000002904487207 */ /* 0x000fc40005000000 */
[C---:B------:R-:W-:Y:S02]  /*2470*/  SEL R73, R4.reuse, R43, !P2 ;  /* 0x0000002b04497207 */ /* 0x040fe40005000000 */
[C---:B------:R-:W-:Y:S02]  /*2480*/  SEL R75, R4.reuse, R45, !P2 ;  /* 0x0000002d044b7207 */ /* 0x040fe40005000000 */
[C---:B------:R-:W-:Y:S02]  /*2490*/  SEL R77, R4.reuse, R47, !P2 ;  /* 0x0000002f044d7207 */ /* 0x040fe40005000000 */
[C---:B------:R-:W-:Y:S02]  /*24a0*/  SEL R79, R4.reuse, R49, !P2 ;  /* 0x00000031044f7207 */ /* 0x040fe40005000000 */
[C---:B------:R-:W-:Y:S02]  /*24b0*/  SEL R81, R4.reuse, R51, !P2 ;  /* 0x0000003304517207 */ /* 0x040fe40005000000 */
[----:B------:R-:W-:-:S02]  /*24c0*/  SEL R61, R4, R53, !P2 ;  /* 0x00000035043d7207 */ /* 0x000fc40005000000 */
[C---:B------:R-:W-:Y:S02]  /*24d0*/  SEL R65, R4.reuse, R55, !P2 ;  /* 0x0000003704417207 */ /* 0x040fe40005000000 */
[C---:B------:R-:W-:Y:S02]  /*24e0*/  SEL R71, R4.reuse, R57, !P2 ;  /* 0x0000003904477207 */ /* 0x040fe40005000000 */
[C---:B------:R-:W-:Y:S02]  /*24f0*/  SEL R18, R4.reuse, R59, !P2 ;  /* 0x0000003b04127207 */ /* 0x040fe40005000000 */
[----:B------:R-:W-:Y:S01]  /*2500*/  SEL R10, R4, R5, !P2 ;  /* 0x00000005040a7207 */ /* 0x000fe20005000000 */
[----:B------:R-:W-:Y:S01]  /*2510*/  IMAD R5, R104, 0x2, R11 ;  /* 0x0000000268057824 */ /* 0x000fe200078e020b */
[----:B------:R-:W-:Y:S02]  /*2520*/  SEL R4, R4, R7, !P2 ;  /* 0x0000000704047207 */ /* 0x000fe40005000000 */
[----:B------:R-:W-:Y:S01]  /*2530*/  LOP3.LUT P2, RZ, R68, 0x7f, RZ, 0xc0, !PT ;  /* 0x0000007f44ff7812 */ /* 0x000fe2000784c0ff */
[----:B------:R-:W-:Y:S01]  /*2540*/  IMAD R7, R104, 0x4, R5 ;  /* 0x0000000468077824 */ /* 0x000fe200078e0205 */
[----:B------:R-:W-:-:S02]  /*2550*/  LOP3.LUT R109, R3, 0x8, RZ, 0xfc, !PT ;  /* 0x00000008036d7812 */ /* 0x000fc400078efcff */
[----:B------:R-:W-:Y:S01]  /*2560*/  ISETP.GT.AND P0, PT, R108, 0x1f, PT ;  /* 0x0000001f6c00780c */ /* 0x000fe20003f04270 */
[----:B------:R-:W-:Y:S01]  /*2570*/  IMAD R9, R104, 0x2, R7 ;  /* 0x0000000268097824 */ /* 0x000fe200078e0207 */
[----:B---3--:R-:W-:Y:S02]  /*2580*/  IADD3 R102, P5, PT, R16, UR8, RZ ;  /* 0x0000000810667c10 */ /* 0x008fe4000ffbe0ff */
[----:B------:R-:W-:Y:S01]  /*2590*/  ISETP.LT.AND P4, PT, R109, R24, P0 ;  /* 0x000000186d00720c */ /* 0x000fe20000781270 */
[----:B------:R-:W-:Y:S01]  /*25a0*/  IMAD R15, R104, 0x2, R9 ;  /* 0x00000002680f7824 */ /* 0x000fe200078e0209 */
[----:B------:R-:W-:Y:S02]  /*25b0*/  LEA.HI.X.SX32 R20, R25, UR9, 0x1, P5 ;  /* 0x0000000919147c11 */ /* 0x000fe4000a8f0eff */
[----:B------:R-:W-:Y:S01]  /*25c0*/  LEA R12, P5, R17, R102, 0x1 ;  /* 0x00000066110c7211 */ /* 0x000fe200078a08ff */
[----:B-1----:R-:W-:Y:S01]  /*25d0*/  VOTEU.ALL UP0, P2 ;  /* 0x0000000000ff7886 */ /* 0x002fe20001000000 */
[----:B------:R-:W-:Y:S01]  /*25e0*/  VOTEU.ALL UP1, P2 ;  /* 0x0000000000ff7886 */ /* 0x000fe20001020000 */
[----:B------:R-:W-:-:S02]  /*25f0*/  LOP3.LUT R111, R3, 0x10, RZ, 0xfc, !PT ;  /* 0x00000010036f7812 */ /* 0x000fc400078efcff */
[----:B------:R-:W-:Y:S01]  /*2600*/  PRMT R14, RZ, 0x7610, R14 ;  /* 0x00007610ff0e7816 */ /* 0x000fe2000000000e */
[----:B------:R-:W-:-:S04]  /*2610*/  @!UP0 UIADD3 UR6, UPT, UPT, -UR4, 0x100000, URZ ;  /* 0x0010000004068890 */ /* 0x000fc8000fffe1ff */
[----:B------:R-:W-:Y:S02]  /*2620*/  @!UP0 USHF.L.U32 UR7, UR6, 0xb, URZ ;  /* 0x0000000b06078899 */ /* 0x000fe400080006ff */
[----:B------:R-:W-:Y:S01]  /*2630*/  @!UP0 USHF.L.U32 UR6, UR6, 0x1, URZ ;  /* 0x0000000106068899 */ /* 0x000fe200080006ff */
[----:B------:R-:W-:Y:S01]  /*2640*/  BAR.SYNC.DEFER_BLOCKING 0x0 ;  /* 0x0000000000007b1d */ /* 0x000fe20000010000 */
[----:B------:R-:W-:Y:S01]  /*2650*/  LEA.HI.X.SX32 R13, R17, R20, 0x1, P5 ;  /* 0x00000014110d7211 */ /* 0x000fe200028f0eff */
[----:B------:R-:W-:Y:S01]  /*2660*/  IMAD R101, R104, 0x2, R15 ;  /* 0x0000000268657824 */ /* 0x000fe200078e020f */
[----:B------:R-:W-:-:S03]  /*2670*/  ISETP.LT.AND P3, PT, R111, R24, P0 ;  /* 0x000000186f00720c */ /* 0x000fc60000761270 */
[----:B------:R-:W1:Y:S05]  /*2680*/  FENCE.VIEW.ASYNC.S ;  /* 0x00000000000073c6 */ /* 0x000e6a0000000000 */
[----:B-1----:R1:W2:Y:S02]  /*2690*/  @!UP1 SYNCS.EXCH.64 URZ, [UR15], UR6 ;  /* 0x000000060fff95b2 */ /* 0x0022a40008000100 */
[----:B--2---:R-:W-:Y:S01]  /*26a0*/  BAR.SYNC.DEFER_BLOCKING 0x0 ;  /* 0x0000000000007b1d */ /* 0x004fe20000010000 */
[C---:B------:R-:W-:Y:S01]  /*26b0*/  IMAD R19, R104.reuse, 0x2, R101 ;  /* 0x0000000268137824 */ /* 0x040fe200078e0265 */
[----:B------:R-:W-:Y:S02]  /*26c0*/  PRMT R22, RZ, 0x7610, R22 ;  /* 0x00007610ff167816 */ /* 0x000fe40000000016 */
[C---:B------:R-:W-:Y:S01]  /*26d0*/  LOP3.LUT R115, R3.reuse, 0x1a, RZ, 0xfc, !PT ;  /* 0x0000001a03737812 */ /* 0x040fe200078efcff */
[----:B------:R-:W-:Y:S01]  /*26e0*/  IMAD R87, R104, 0x2, R19 ;  /* 0x0000000268577824 */ /* 0x000fe200078e0213 */
[----:B------:R-:W-:-:S02]  /*26f0*/  LOP3.LUT R113, R3, 0x18, RZ, 0xfc, !PT ;  /* 0x0000001803717812 */ /* 0x000fc400078efcff */
[-C--:B------:R-:W-:Y:S02]  /*2700*/  LEA R30, P6, R19, R102.reuse, 0x1 ;  /* 0x00000066131e7211 */ /* 0x080fe400078c08ff */
[----:B------:R-:W-:Y:S01]  /*2710*/  LOP3.LUT R117, R3, 0xa, RZ, 0xfc, !PT ;  /* 0x0000000a03757812 */ /* 0x000fe200078efcff */
[----:B------:R2:W3:Y:S01]  /*2720*/  @P4 LDG.E.U16 R14, desc[UR26][R12.64] ;  /* 0x0000001a0c0e4981 */ /* 0x0004e2000c1e1500 */
[----:B------:R-:W-:Y:S02]  /*2730*/  LEA R26, P4, R7, R102, 0x1 ;  /* 0x00000066071a7211 */ /* 0x000fe400078808ff */
[----:B------:R-:W-:Y:S02]  /*2740*/  ISETP.LT.AND P5, PT, R113, R24, P0 ;  /* 0x000000187100720c */ /* 0x000fe400007a1270 */
[----:B------:R-:W-:Y:S02]  /*2750*/  LEA.HI.X.SX32 R27, R7, R20, 0x1, P4 ;  /* 0x00000014071b7211 */ /* 0x000fe400020f0eff */
[----:B------:R-:W-:-:S03]  /*2760*/  ISETP.LT.AND P4, PT, R115, R24, P0 ;  /* 0x000000187300720c */ /* 0x000fc60000781270 */
[----:B------:R5:W3:Y:S01]  /*2770*/  @P3 LDG.E.U16 R22, desc[UR26][R26.64] ;  /* 0x0000001a1a163981 */ /* 0x000ae2000c1e1500 */
[----:B------:R-:W-:Y:S02]  /*2780*/  LEA R32, P3, R87, R102, 0x1 ;  /* 0x0000006657207211 */ /* 0x000fe400078608ff */
[-C--:B------:R-:W-:Y:S02]  /*2790*/  LEA.HI.X.SX32 R31, R19, R20.reuse, 0x1, P6 ;  /* 0x00000014131f7211 */ /* 0x080fe400030f0eff */
[----:B------:R-:W-:Y:S02]  /*27a0*/  LEA.HI.X.SX32 R33, R87, R20, 0x1, P3 ;  /* 0x0000001457217211 */ /* 0x000fe400018f0eff */
[----:B------:R-:W-:Y:S02]  /*27b0*/  ISETP.LT.AND P3, PT, R117, R24, P0 ;  /* 0x000000187500720c */ /* 0x000fe40000761270 */
[----:B------:R-:W-:Y:S02]  /*27c0*/  PRMT R19, RZ, 0x7610, R19 ;  /* 0x00007610ff137816 */ /* 0x000fe40000000013 */
[----:B------:R-:W-:-:S02]  /*27d0*/  LOP3.LUT R119, R3, 0x12, RZ, 0xfc, !PT ;  /* 0x0000001203777812 */ /* 0x000fc400078efcff */
[----:B--2---:R-:W-:Y:S02]  /*27e0*/  LEA R12, P6, R11, R102, 0x1 ;  /* 0x000000660b0c7211 */ /* 0x004fe400078c08ff */
[----:B------:R-:W-:Y:S01]  /*27f0*/  PRMT R134, RZ, 0x7610, R134 ;  /* 0x00007610ff867816 */ /* 0x000fe20000000086 */
[----:B------:R-:W2:Y:S01]  /*2800*/  @P4 LDG.E.U16 R19, desc[UR26][R32.64] ;  /* 0x0000001a20134981 */ /* 0x000ea2000c1e1500 */
[----:B------:R-:W-:Y:S02]  /*2810*/  LOP3.LUT R121, R3, 0xc, RZ, 0xfc, !PT ;  /* 0x0000000c03797812 */ /* 0x000fe400078efcff */
[----:B------:R-:W-:Y:S02]  /*2820*/  PRMT R21, RZ, 0x7610, R21 ;  /* 0x00007610ff157816 */ /* 0x000fe40000000015 */
[----:B------:R-:W-:Y:S01]  /*2830*/  ISETP.LT.AND P4, PT, R119, R24, P0 ;  /* 0x000000187700720c */ /* 0x000fe20000781270 */
[----:B------:R4:W2:Y:S01]  /*2840*/  @P5 LDG.E.U16 R134, desc[UR26][R30.64] ;  /* 0x0000001a1e865981 */ /* 0x0008a2000c1e1500 */
[----:B------:R-:W-:-:S02]  /*2850*/  LEA.HI.X.SX32 R13, R11, R20, 0x1, P6 ;  /* 0x000000140b0d7211 */ /* 0x000fc400030f0eff */
[----:B------:R-:W-:Y:S02]  /*2860*/  LOP3.LUT R110, R68, 0x1f, RZ, 0xc0, !PT ;  /* 0x0000001f446e7812 */ /* 0x000fe400078ec0ff */
[----:B------:R-:W-:Y:S01]  /*2870*/  ISETP.LT.AND P6, PT, R121, R24, P0 ;  /* 0x000000187900720c */ /* 0x000fe200007c1270 */
[----:B------:R0:W2:Y:S01]  /*2880*/  @P3 LDG.E.U16 R21, desc[UR26][R12.64] ;  /* 0x0000001a0c153981 */ /* 0x0000a2000c1e1500 */
[-C--:B------:R-:W-:Y:S01]  /*2890*/  LEA R28, P5, R9, R102.reuse, 0x1 ;  /* 0x00000066091c7211 */ /* 0x080fe200078a08ff */
[----:B------:R-:W-:Y:S01]  /*28a0*/  IMAD R91, R110, R105, RZ ;  /* 0x000000696e5b7224 */ /* 0x000fe200078e02ff */
[----:B-----5:R-:W-:Y:S02]  /*28b0*/  LEA R26, P3, R5, R102, 0x1 ;  /* 0x00000066051a7211 */ /* 0x020fe400078608ff */
[----:B------:R-:W-:Y:S02]  /*28c0*/  PRMT R23, RZ, 0x7610, R23 ;  /* 0x00007610ff177816 */ /* 0x000fe40000000017 */
[----:B------:R-:W-:-:S02]  /*28d0*/  LEA.HI.X.SX32 R29, R9, R20, 0x1, P5 ;  /* 0x00000014091d7211 */ /* 0x000fc400028f0eff */
[----:B------:R-:W-:Y:S01]  /*28e0*/  PRMT R8, RZ, 0x7610, R8 ;  /* 0x00007610ff087816 */ /* 0x000fe20000000008 */
[----:B----4-:R-:W-:Y:S01]  /*28f0*/  IMAD R30, R34, UR5, RZ ;  /* 0x00000005221e7c24 */ /* 0x010fe2000f8e02ff */
[----:B------:R-:W-:Y:S01]  /*2900*/  LEA.HI.X.SX32 R27, R5, R20, 0x1, P3 ;  /* 0x00000014051b7211 */ /* 0x000fe200018f0eff */
[----:B------:R4:W5:Y:S01]  /*2910*/  @P4 LDG.E.U16 R23, desc[UR26][R28.64] ;  /* 0x0000001a1c174981 */ /* 0x000962000c1e1500 */
[----:B0-----:R-:W-:Y:S02]  /*2920*/  LEA R12, P5, R15, R102, 0x1 ;  /* 0x000000660f0c7211 */ /* 0x001fe400078a08ff */
[----:B------:R-:W-:Y:S01]  /*2930*/  LEA R90, P3, R91, UR10, 0x1 ;  /* 0x0000000a5b5a7c11 */ /* 0x000fe2000f8608ff */
[----:B------:R0:W2:Y:S01]  /*2940*/  @P6 LDG.E.U16 R8, desc[UR26][R26.64] ;  /* 0x0000001a1a086981 */ /* 0x0000a2000c1e1500 */
[----:B------:R-:W-:Y:S01]  /*2950*/  LEA.HI.X.SX32 R13, R15, R20, 0x1, P5 ;  /* 0x000000140f0d7211 */ /* 0x000fe200028f0eff */
[----:B------:R-:W-:Y:S01]  /*2960*/  IMAD R31, R38, UR5, RZ ;  /* 0x00000005261f7c24 */ /* 0x000fe2000f8e02ff */
[----:B------:R-:W-:Y:S01]  /*2970*/  LEA.HI.X.SX32 R91, R91, UR11, 0x1, P3 ;  /* 0x0000000b5b5b7c11 */ /* 0x000fe200098f0eff */
[----:B----4-:R-:W-:Y:S01]  /*2980*/  IMAD R29, R36, UR5, RZ ;  /* 0x00000005241d7c24 */ /* 0x010fe2000f8e02ff */
[----:B0-----:R-:W-:Y:S01]  /*2990*/  LEA R26, P5, R30, R90, 0x1 ;  /* 0x0000005a1e1a7211 */ /* 0x001fe200078a08ff */
[----:B------:R-:W-:-:S03]  /*29a0*/  IMAD R33, R40, UR5, RZ ;  /* 0x0000000528217c24 */ /* 0x000fc6000f8e02ff */
[-C--:B------:R-:W-:Y:S01]  /*29b0*/  LEA R28, P6, R29, R90.reuse, 0x1 ;  /* 0x0000005a1d1c7211 */ /* 0x080fe200078c08ff */
[----:B------:R-:W-:Y:S01]  /*29c0*/  IMAD R35, R42, UR5, RZ ;  /* 0x000000052a237c24 */ /* 0x000fe2000f8e02ff */
[-C--:B------:R-:W-:Y:S02]  /*29d0*/  LEA.HI.X.SX32 R27, R30, R91.reuse, 0x1, P5 ;  /* 0x0000005b1e1b7211 */ /* 0x080fe400028f0eff */
[-C--:B------:R-:W-:Y:S01]  /*29e0*/  LEA R30, P5, R31, R90.reuse, 0x1 ;  /* 0x0000005a1f1e7211 */ /* 0x080fe200078a08ff */
[----:B------:R-:W-:Y:S01]  /*29f0*/  IMAD R37, R44, UR5, RZ ;  /* 0x000000052c257c24 */ /* 0x000fe2000f8e02ff */
[-C--:B------:R-:W-:Y:S02]  /*2a00*/  LEA.HI.X.SX32 R29, R29, R91.reuse, 0x1, P6 ;  /* 0x0000005b1d1d7211 */ /* 0x080fe400030f0eff */
[----:B------:R-:W-:Y:S01]  /*2a10*/  LEA R32, P6, R33, R90, 0x1 ;  /* 0x0000005a21207211 */ /* 0x000fe200078c08ff */
[----:B------:R-:W-:Y:S01]  /*2a20*/  IMAD R39, R46, UR5, RZ ;  /* 0x000000052e277c24 */ /* 0x000fe2000f8e02ff */
[----:B------:R-:W-:-:S02]  /*2a30*/  LEA.HI.X.SX32 R31, R31, R91, 0x1, P5 ;  /* 0x0000005b1f1f7211 */ /* 0x000fc400028f0eff */
        /* <DEDUP_REMOVED lines=41> */
[-C--:B------:R-:W-:Y:S01]  /*2cd0*/  LEA.HI.X.SX32 R59, R59, R91.reuse, 0x1, P5 ;  /* 0x0000005b3b3b7211 */ /* 0x080fe200028f0eff */
[----:B------:R-:W-:Y:S01]  /*2ce0*/  IMAD R83, R61, UR5, RZ ;  /* 0x000000053d537c24 */ /* 0x000fe2000f8e02ff */
[----:B------:R-:W-:Y:S01]  /*2cf0*/  LEA R62, P5, R66, R90, 0x1 ;  /* 0x0000005a423e7211 */ /* 0x000fe200078a08ff */
[----:B------:R-:W-:Y:S01]  /*2d00*/  IMAD R73, R73, UR5, RZ ;  /* 0x0000000549497c24 */ /* 0x000fe2000f8e02ff */
[----:B------:R-:W-:-:S02]  /*2d10*/  LEA.HI.X.SX32 R61, R63, R91, 0x1, P6 ;  /* 0x0000005b3f3d7211 */ /* 0x000fc400030f0eff */
[-C--:B------:R-:W-:Y:S01]  /*2d20*/  LEA R64, P6, R67, R90.reuse, 0x1 ;  /* 0x0000005a43407211 */ /* 0x080fe200078c08ff */
[----:B------:R-:W-:Y:S01]  /*2d30*/  IMAD R75, R75, UR5, RZ ;  /* 0x000000054b4b7c24 */ /* 0x000fe2000f8e02ff */
[-C--:B------:R-:W-:Y:S01]  /*2d40*/  LEA.HI.X.SX32 R63, R66, R91.reuse, 0x1, P5 ;  /* 0x0000005b423f7211 */ /* 0x080fe200028f0eff */
[----:B------:R-:W-:Y:S01]  /*2d50*/  IMAD R85, R65, UR5, RZ ;  /* 0x0000000541557c24 */ /* 0x000fe2000f8e02ff */
[CC--:B------:R-:W-:Y:S01]  /*2d60*/  LEA R66, P5, R72.reuse, R90.reuse, 0x1 ;  /* 0x0000005a48427211 */ /* 0x0c0fe200078a08ff */
        /* <DEDUP_REMOVED lines=9> */
[-C--:B------:R-:W-:Y:S02]  /*2e00*/  LEA R74, P6, R77, R90.reuse, 0x1 ;  /* 0x0000005a4d4a7211 */ /* 0x080fe400078c08ff */
[-C--:B------:R-:W-:Y:S02]  /*2e10*/  LEA.HI.X.SX32 R73, R75, R91.reuse, 0x1, P5 ;  /* 0x0000005b4b497211 */ /* 0x080fe400028f0eff */
[-C--:B------:R-:W-:Y:S02]  /*2e20*/  LEA R76, P5, R79, R90.reuse, 0x1 ;  /* 0x0000005a4f4c7211 */ /* 0x080fe400078a08ff */
[-C--:B------:R-:W-:Y:S02]  /*2e30*/  LEA.HI.X.SX32 R75, R77, R91.reuse, 0x1, P6 ;  /* 0x0000005b4d4b7211 */ /* 0x080fe400030f0eff */
[----:B------:R-:W-:Y:S02]  /*2e40*/  LEA R78, P6, R81, R90, 0x1 ;  /* 0x0000005a514e7211 */ /* 0x000fe400078c08ff */
[----:B------:R-:W-:-:S02]  /*2e50*/  LEA.HI.X.SX32 R77, R79, R91, 0x1, P5 ;  /* 0x0000005b4f4d7211 */ /* 0x000fc400028f0eff */
[-C--:B------:R-:W-:Y:S01]  /*2e60*/  LEA R80, P5, R83, R90.reuse, 0x1 ;  /* 0x0000005a53507211 */ /* 0x080fe200078a08ff */
[----:B------:R-:W-:Y:S01]  /*2e70*/  IMAD R18, R18, UR5, RZ ;  /* 0x0000000512127c24 */ /* 0x000fe2000f8e02ff */
[-C--:B------:R-:W-:Y:S02]  /*2e80*/  LEA.HI.X.SX32 R79, R81, R91.reuse, 0x1, P6 ;  /* 0x0000005b514f7211 */ /* 0x080fe400030f0eff */
[-C--:B------:R-:W-:Y:S01]  /*2e90*/  LEA R82, P6, R85, R90.reuse, 0x1 ;  /* 0x0000005a55527211 */ /* 0x080fe200078c08ff */
[----:B------:R-:W-:Y:S01]  /*2ea0*/  IMAD R10, R10, UR5, RZ ;  /* 0x000000050a0a7c24 */ /* 0x000fe2000f8e02ff */
[----:B------:R-:W-:Y:S02]  /*2eb0*/  LEA.HI.X.SX32 R81, R83, R91, 0x1, P5 ;  /* 0x0000005b53517211 */ /* 0x000fe400028f0eff */
[----:B------:R-:W-:Y:S01]  /*2ec0*/  LEA R84, P5, R88, R90, 0x1 ;  /* 0x0000005a58547211 */ /* 0x000fe200078a08ff */
[----:B------:R-:W-:Y:S01]  /*2ed0*/  IMAD R4, R4, UR5, RZ ;  /* 0x0000000504047c24 */ /* 0x000fe2000f8e02ff */
[----:B------:R-:W-:-:S02]  /*2ee0*/  LOP3.LUT R125, R3, 0x1c, RZ, 0xfc, !PT ;  /* 0x0000001c037d7812 */ /* 0x000fc400078efcff */
[-C--:B------:R-:W-:Y:S02]  /*2ef0*/  LEA.HI.X.SX32 R83, R85, R91.reuse, 0x1, P6 ;  /* 0x0000005b55537211 */ /* 0x080fe400030f0eff */
[-C--:B------:R-:W-:Y:S01]  /*2f00*/  LEA R86, P6, R18, R90.reuse, 0x1 ;  /* 0x0000005a12567211 */ /* 0x080fe200078c08ff */
[----:B------:R-:W-:Y:S01]  /*2f10*/  IMAD R95, R104, 0x2, R87 ;  /* 0x00000002685f7824 */ /* 0x000fe200078e0257 */
[----:B------:R-:W-:Y:S02]  /*2f20*/  LEA.HI.X.SX32 R85, R88, R91, 0x1, P5 ;  /* 0x0000005b58557211 */ /* 0x000fe400028f0eff */
[----:B------:R-:W-:Y:S02]  /*2f30*/  LEA R88, P5, R10, R90, 0x1 ;  /* 0x0000005a0a587211 */ /* 0x000fe400078a08ff */
[----:B------:R-:W-:Y:S02]  /*2f40*/  LOP3.LUT R123, R3, 0x14, RZ, 0xfc, !PT ;  /* 0x00000014037b7812 */ /* 0x000fe400078efcff */
[----:B------:R-:W-:-:S02]  /*2f50*/  ISETP.LT.AND P3, PT, R125, R24, P0 ;  /* 0x000000187d00720c */ /* 0x000fc40000761270 */
[-C--:B------:R-:W-:Y:S02]  /*2f60*/  LEA.HI.X.SX32 R87, R18, R91.reuse, 0x1, P6 ;  /* 0x0000005b12577211 */ /* 0x080fe400030f0eff */
[----:B------:R-:W-:Y:S02]  /*2f70*/  LEA R90, P6, R4, R90, 0x1 ;  /* 0x0000005a045a7211 */ /* 0x000fe400078c08ff */
[-C--:B------:R-:W-:Y:S02]  /*2f80*/  LEA.HI.X.SX32 R89, R10, R91.reuse, 0x1, P5 ;  /* 0x0000005b0a597211 */ /* 0x080fe400028f0eff */
[----:B------:R-:W-:Y:S02]  /*2f90*/  ISETP.LT.AND P4, PT, R123, R24, P0 ;  /* 0x000000187b00720c */ /* 0x000fe40000781270 */
[----:B------:R-:W-:Y:S02]  /*2fa0*/  LEA R106, P5, R95, R102, 0x1 ;  /* 0x000000665f6a7211 */ /* 0x000fe400078a08ff */
[----:B------:R-:W-:-:S02]  /*2fb0*/  LEA.HI.X.SX32 R91, R4, R91, 0x1, P6 ;  /* 0x0000005b045b7211 */ /* 0x000fc400030f0eff */
[----:B------:R-:W-:Y:S02]  /*2fc0*/  PRMT R4, RZ, 0x7610, R4 ;  /* 0x00007610ff047816 */ /* 0x000fe40000000004 */
[----:B------:R-:W-:Y:S02]  /*2fd0*/  LEA.HI.X.SX32 R107, R95, R20, 0x1, P5 ;  /* 0x000000145f6b7211 */ /* 0x000fe400028f0eff */
[----:B------:R-:W-:-:S03]  /*2fe0*/  PRMT R10, RZ, 0x7610, R10 ;  /* 0x00007610ff0a7816 */ /* 0x000fc6000000000a */
[----:B------:R-:W4:Y:S01]  /*2ff0*/  @P3 LDG.E.U16 R4, desc[UR26][R106.64] ;  /* 0x0000001a6a043981 */ /* 0x000f22000c1e1500 */
[----:B------:R-:W-:Y:S02]  /*3000*/  LEA R92, P3, R93, R102, 0x1 ;  /* 0x000000665d5c7211 */ /* 0x000fe400078608ff */
[C---:B------:R-:W-:Y:S01]  /*3010*/  LOP3.LUT R127, R3.reuse, 0x2, RZ, 0xfc, !PT ;  /* 0x00000002037f7812 */ /* 0x040fe200078efcff */
[----:B------:R0:W4:Y:S01]  /*3020*/  @P4 LDG.E.U16 R10, desc[UR26][R12.64] ;  /* 0x0000001a0c0a4981 */ /* 0x000122000c1e1500 */
[----:B------:R-:W-:Y:S02]  /*3030*/  ISETP.LT.AND P4, PT, R3, R24, P0 ;  /* 0x000000180300720c */ /* 0x000fe40000781270 */
[----:B------:R-:W-:Y:S02]  /*3040*/  LEA.HI.X.SX32 R93, R93, R20, 0x1, P3 ;  /* 0x000000145d5d7211 */ /* 0x000fe400018f0eff */
[----:B------:R-:W-:Y:S02]  /*3050*/  ISETP.LT.AND P3, PT, R127, R24, P0 ;  /* 0x000000187f00720c */ /* 0x000fe40000761270 */
[----:B------:R-:W-:-:S02]  /*3060*/  LEA R94, P5, R69, R102, 0x1 ;  /* 0x00000066455e7211 */ /* 0x000fc400078a08ff */
[----:B------:R-:W-:Y:S02]  /*3070*/  PRMT R158, RZ, 0x7610, R158 ;  /* 0x00007610ff9e7816 */ /* 0x000fe4000000009e */
[----:B------:R-:W-:Y:S02]  /*3080*/  PRMT R136, RZ, 0x7610, R136 ;  /* 0x00007610ff887816 */ /* 0x000fe40000000088 */
[----:B------:R-:W-:Y:S02]  /*3090*/  LEA.HI.X.SX32 R95, R69, R20, 0x1, P5 ;  /* 0x00000014455f7211 */ /* 0x000fe400028f0eff */
[----:B------:R-:W4:Y:S04]  /*30a0*/  @P4 LDG.E.U16 R158, desc[UR26][R92.64] ;  /* 0x0000001a5c9e4981 */ /* 0x000f28000c1e1500 */
[----:B------:R-:W5:Y:S01]  /*30b0*/  @P3 LDG.E.U16 R136, desc[UR26][R94.64] ;  /* 0x0000001a5e883981 */ /* 0x000f62000c1e1500 */
[----:B------:R-:W-:-:S02]  /*30c0*/  LEA.HI R129, R68, 0xe, RZ, 0x1a ;  /* 0x0000000e44817811 */ /* 0x000fc400078fd0ff */
[----:B------:R-:W-:Y:S02]  /*30d0*/  LOP3.LUT R135, R3, 0x4, RZ, 0xfc, !PT ;  /* 0x0000000403877812 */ /* 0x000fe400078efcff */
[----:B0-----:R-:W-:Y:S02]  /*30e0*/  LEA R12, P4, R101, R102, 0x1 ;  /* 0x00000066650c7211 */ /* 0x001fe400078808ff */
[----:B------:R-:W-:Y:S01]  /*30f0*/  LOP3.LUT R133, R3, 0x16, RZ, 0xfc, !PT ;  /* 0x0000001603857812 */ /* 0x000fe200078efcff */
[----:B------:R-:W-:Y:S01]  /*3100*/  IMAD R103, R129, R104, RZ ;  /* 0x0000006881677224 */ /* 0x000fe200078e02ff */
[----:B------:R-:W-:Y:S02]  /*3110*/  ISETP.LT.AND P3, PT, R135, R24, P0 ;  /* 0x000000188700720c */ /* 0x000fe40000761270 */
[----:B------:R-:W-:Y:S02]  /*3120*/  LEA.HI R131, R68, 0x1e, RZ, 0x1a ;  /* 0x0000001e44837811 */ /* 0x000fe400078fd0ff */
[----:B------:R-:W-:-:S02]  /*3130*/  LEA R96, P6, R97, R102, 0x1 ;  /* 0x0000006661607211 */ /* 0x000fc400078c08ff */
[----:B------:R-:W-:Y:S02]  /*3140*/  LEA.HI.X.SX32 R13, R101, R20, 0x1, P4 ;  /* 0x00000014650d7211 */ /* 0x000fe400020f0eff */
[----:B------:R-:W-:Y:S02]  /*3150*/  ISETP.LT.AND P4, PT, R133, R24, P0 ;  /* 0x000000188500720c */ /* 0x000fe40000781270 */
[----:B------:R-:W-:Y:S01]  /*3160*/  LEA R98, P5, R99, R102, 0x1 ;  /* 0x0000006663627211 */ /* 0x000fe200078a08ff */
[----:B------:R-:W-:Y:S01]  /*3170*/  IMAD R107, R131, R104, RZ ;  /* 0x00000068836b7224 */ /* 0x000fe200078e02ff */
[----:B------:R-:W-:Y:S02]  /*3180*/  LOP3.LUT R137, R3, 0x6, RZ, 0xfc, !PT ;  /* 0x0000000603897812 */ /* 0x000fe400078efcff */
[----:B------:R-:W-:Y:S02]  /*3190*/  LEA.HI.X.SX32 R97, R97, R20, 0x1, P6 ;  /* 0x0000001461617211 */ /* 0x000fe400030f0eff */
[----:B------:R-:W-:-:S02]  /*31a0*/  LEA R100, P6, R103, R102, 0x1 ;  /* 0x0000006667647211 */ /* 0x000fc400078c08ff */
[----:B------:R-:W-:Y:S02]  /*31b0*/  PRMT R156, RZ, 0x7610, R156 ;  /* 0x00007610ff9c7816 */ /* 0x000fe4000000009c */
[----:B------:R-:W-:Y:S02]  /*31c0*/  LEA.HI.X.SX32 R99, R99, R20, 0x1, P5 ;  /* 0x0000001463637211 */ /* 0x000fe400028f0eff */
[----:B------:R-:W-:Y:S02]  /*31d0*/  ISETP.LT.AND P5, PT, R137, R24, P0 ;  /* 0x000000188900720c */ /* 0x000fe400007a1270 */
[----:B------:R-:W-:Y:S01]  /*31e0*/  LEA.HI.X.SX32 R101, R103, R20, 0x1, P6 ;  /* 0x0000001467657211 */ /* 0x000fe200030f0eff */
[----:B------:R-:W5:Y:S01]  /*31f0*/  @P3 LDG.E.U16 R156, desc[UR26][R96.64] ;  /* 0x0000001a609c3981 */ /* 0x000f62000c1e1500 */
[----:B------:R-:W-:Y:S02]  /*3200*/  PRMT R18, RZ, 0x7610, R18 ;  /* 0x00007610ff127816 */ /* 0x000fe40000000012 */
[----:B------:R-:W-:-:S02]  /*3210*/  LEA R102, P6, R107, R102, 0x1 ;  /* 0x000000666b667211 */ /* 0x000fc400078c08ff */
[----:B------:R-:W-:Y:S02]  /*3220*/  ISETP.LT.AND P3, PT, R129, R24, P0 ;  /* 0x000000188100720c */ /* 0x000fe40000761270 */
[----:B------:R-:W-:Y:S01]  /*3230*/  LEA.HI.X.SX32 R103, R107, R20, 0x1, P6 ;  /* 0x000000146b677211 */ /* 0x000fe200030f0eff */
[----:B------:R0:W5:Y:S01]  /*3240*/  @P4 LDG.E.U16 R18, desc[UR26][R12.64] ;  /* 0x0000001a0c124981 */ /* 0x000162000c1e1500 */
[----:B------:R-:W-:Y:S02]  /*3250*/  PRMT R20, RZ, 0x7610, R20 ;  /* 0x00007610ff147816 */ /* 0x000fe40000000014 */
[-C--:B------:R-:W-:Y:S02]  /*3260*/  ISETP.LT.AND P4, PT, R131, R24.reuse, P0 ;  /* 0x000000188300720c */ /* 0x080fe40000781270 */
[----:B------:R-:W-:Y:S02]  /*3270*/  ISETP.LT.AND P0, PT, R110, R24, P0 ;  /* 0x000000186e00720c */ /* 0x000fe40000701270 */
[----:B------:R-:W5:Y:S01]  /*3280*/  @P5 LDG.E.U16 R20, desc[UR26][R98.64] ;  /* 0x0000001a62145981 */ /* 0x000f62000c1e1500 */
[----:B------:R-:W-:-:S02]  /*3290*/  PRMT R138, RZ, 0x7610, R138 ;  /* 0x00007610ff8a7816 */ /* 0x000fc4000000008a */
[----:B------:R-:W-:Y:S02]  /*32a0*/  PRMT R140, RZ, 0x7610, R140 ;  /* 0x00007610ff8c7816 */ /* 0x000fe4000000008c */
[----:B------:R-:W-:Y:S02]  /*32b0*/  PRMT R142, RZ, 0x7610, R142 ;  /* 0x00007610ff8e7816 */ /* 0x000fe4000000008e */
[----:B------:R-:W-:Y:S01]  /*32c0*/  PRMT R144, RZ, 0x7610, R144 ;  /* 0x00007610ff907816 */ /* 0x000fe20000000090 */
[----:B------:R-:W5:Y:S01]  /*32d0*/  @P3 LDG.E.U16 R138, desc[UR26][R100.64] ;  /* 0x0000001a648a3981 */ /* 0x000f62000c1e1500 */
[----:B------:R-:W-:Y:S02]  /*32e0*/  PRMT R146, RZ, 0x7610, R146 ;  /* 0x00007610ff927816 */ /* 0x000fe40000000092 */
[----:B------:R-:W-:Y:S01]  /*32f0*/  PRMT R148, RZ, 0x7610, R148 ;  /* 0x00007610ff947816 */ /* 0x000fe20000000094 */
[----:B------:R-:W5:Y:S01]  /*3300*/  @P4 LDG.E.U16 R140, desc[UR26][R102.64] ;  /* 0x0000001a668c4981 */ /* 0x000f62000c1e1500 */
[----:B------:R-:W-:-:S02]  /*3310*/  PRMT R150, RZ, 0x7610, R150 ;  /* 0x00007610ff967816 */ /* 0x000fc40000000096 */
[----:B------:R-:W-:Y:S01]  /*3320*/  PRMT R152, RZ, 0x7610, R152 ;  /* 0x00007610ff987816 */ /* 0x000fe20000000098 */
[----:B------:R-:W5:Y:S01]  /*3330*/  @P0 LDG.E.U16 R142, desc[UR26][R26.64] ;  /* 0x0000001a1a8e0981 */ /* 0x000f62000c1e1500 */
        /* <DEDUP_REMOVED lines=38> */
[----:B------:R-:W5:Y:S04]  /*35a0*/  @P0 LDG.E.U16 R124, desc[UR26][R80.64] ;  /* 0x0000001a507c0981 */ /* 0x000f68000c1e1500 */
        /* <DEDUP_REMOVED lines=17> */
[----:B------:R-:W5:Y:S01]  /*36c0*/  @P0 LDG.E.U16 R132, desc[UR26][R90.64] ;  /* 0x0000001a5a840981 */ /* 0x000f62000c1e1500 */
[----:B0-----:R-:W-:Y:S01]  /*36d0*/  SHF.R.S32.HI R12, RZ, 0x6, R68 ;  /* 0x00000006ff0c7819 */ /* 0x001fe20000011444 */
[----:B------:R-:W-:-:S04]  /*36e0*/  @!UP0 UIADD3 UR4, UPT, UPT, -UR4, 0x100000, URZ ;  /* 0x0010000004048890 */ /* 0x000fc8000fffe1ff */
[----:B------:R-:W-:Y:S02]  /*36f0*/  @!UP0 USHF.L.U32 UR5, UR4, 0xb, URZ ;  /* 0x0000000b04058899 */ /* 0x000fe400080006ff */
[----:B------:R-:W-:Y:S01]  /*3700*/  @!UP0 USHF.L.U32 UR4, UR4, 0x1, URZ ;  /* 0x0000000104048899 */ /* 0x000fe200080006ff */
[----:B------:R-:W-:Y:S01]  /*3710*/  SGXT R12, R12, 0x1 ;  /* 0x000000010c0c781a */ /* 0x000fe20000000200 */
[----:B------:R-:W-:-:S03]  /*3720*/  IMAD.SHL.U32 R107, R68, 0x2, RZ ;  /* 0x00000002446b7824 */ /* 0x000fc600078e00ff */
[----:B------:R-:W-:Y:S01]  /*3730*/  LOP3.LUT R12, R12, 0x90, RZ, 0xc0, !PT ;  /* 0x000000900c0c7812 */ /* 0x000fe200078ec0ff */
[----:B------:R-:W-:Y:S01]  /*3740*/  VOTEU.ALL UP0, P2 ;  /* 0x0000000000ff7886 */ /* 0x000fe20001000000 */
[----:B------:R-:W-:Y:S02]  /*3750*/  ISETP.NE.U32.AND P0, PT, R6, RZ, PT ;  /* 0x000000ff0600720c */ /* 0x000fe40003f05070 */
[----:B------:R-:W-:Y:S02]  /*3760*/  LOP3.LUT R107, R12, 0x7e, R107, 0x78, !PT ;  /* 0x0000007e0c6b7812 */ /* 0x000fe400078e786b */
[----:B------:R-:W-:Y:S01]  /*3770*/  SHF.R.S32.HI R6, RZ, 0x1f, R25 ;  /* 0x0000001fff067819 */ /* 0x000fe20000011419 */
[----:B------:R0:W0:Y:S01]  /*3780*/  @!UP0 SYNCS.EXCH.64 URZ, [UR13+0x6008], UR4 ;  /* 0x006008040dff85b2 */ /* 0x0000220008000100 */
[C---:B------:R-:W-:Y:S01]  /*3790*/  LOP3.LUT R106, R107.reuse, 0x20, RZ, 0x3c, !PT ;  /* 0x000000206b6a7812 */ /* 0x040fe200078e3cff */
[----:B---3--:R3:W-:Y:S01]  /*37a0*/  STS.U16 [R107+UR13+0x4400], R14 ;  /* 0x0044000e6b007988 */ /* 0x0087e2000800040d */
[----:B------:R-:W-:-:S02]  /*37b0*/  LOP3.LUT R69, R107, 0x40, RZ, 0x3c, !PT ;  /* 0x000000406b457812 */ /* 0x000fc400078e3cff */
[----:B------:R-:W-:Y:S02]  /*37c0*/  SHF.L.U64.HI R13, R25, 0x1, R6 ;  /* 0x00000001190d7819 */ /* 0x000fe40000010206 */
[----:B------:R-:W-:Y:S01]  /*37d0*/  SHF.R.S32.HI R6, RZ, 0x1f, R17 ;  /* 0x0000001fff067819 */ /* 0x000fe20000011411 */
[----:B------:R1:W-:Y:S01]  /*37e0*/  STS.U16 [R107+UR13+0x4800], R22 ;  /* 0x004800166b007988 */ /* 0x0003e2000800040d */
[----:B---3--:R-:W-:-:S03]  /*37f0*/  LEA R14, P3, R17, R16, 0x1 ;  /* 0x00000010110e7211 */ /* 0x008fc600078608ff */
[----:B--2---:R2:W-:Y:S01]  /*3800*/  STS.U16 [R107+UR13+0x4c00], R134 ;  /* 0x004c00866b007988 */ /* 0x0045e2000800040d */
[----:B------:R-:W-:Y:S02]  /*3810*/  LEA.HI.X R6, R17, R13, R6, 0x1, P3 ;  /* 0x0000000d11067211 */ /* 0x000fe400018f0c06 */
[----:B-1----:R-:W-:Y:S02]  /*3820*/  SHF.R.S32.HI R22, RZ, 0x1f, R5 ;  /* 0x0000001fff167819 */ /* 0x002fe40000011405 */
[----:B------:R-:W-:Y:S02]  /*3830*/  LEA R12, P3, R11, R16, 0x1 ;  /* 0x000000100b0c7211 */ /* 0x000fe400078608ff */
[----:B--2---:R-:W-:Y:S02]  /*3840*/  SHF.R.S32.HI R134, RZ, 0x1f, R9 ;  /* 0x0000001fff867819 */ /* 0x004fe40000011409 */
[----:B------:R-:W-:Y:S01]  /*3850*/  LOP3.LUT R25, R107, 0x60, RZ, 0x3c, !PT ;  /* 0x000000606b197812 */ /* 0x000fe200078e3cff */
[----:B------:R-:W-:Y:S01]  /*3860*/  IMAD R17, R115, R104, RZ ;  /* 0x0000006873117224 */ /* 0x000fe200078e02ff */
[----:B----4-:R-:W-:Y:S04]  /*3870*/  STS.U16 [R107+UR13+0x4000], R158 ;  /* 0x0040009e6b007988 */ /* 0x010fe8000800040d */
[----:B------:R-:W-:Y:S04]  /*3880*/  STS.U16 [R106+UR13+0x4d00], R19 ;  /* 0x004d00136a007988 */ /* 0x000fe8000800040d */
[----:B------:R-:W-:Y:S04]  /*3890*/  STS.U16 [R106+UR13+0x4500], R21 ;  /* 0x004500156a007988 */ /* 0x000fe8000800040d */
[----:B-----5:R-:W-:Y:S04]  /*38a0*/  STS.U16 [R106+UR13+0x4900], R23 ;  /* 0x004900176a007988 */ /* 0x020fe8000800040d */
[----:B------:R-:W-:Y:S04]  /*38b0*/  STS.U16 [R106+UR13+0x4100], R136 ;  /* 0x004100886a007988 */ /* 0x000fe8000800040d */
[----:B------:R1:W-:Y:S04]  /*38c0*/  STS.U16 [R69+UR13+0x4600], R8 ;  /* 0x0046000845007988 */ /* 0x0003e8000800040d */
[----:B------:R2:W-:Y:S01]  /*38d0*/  STS.U16 [R69+UR13+0x4a00], R10 ;  /* 0x004a000a45007988 */ /* 0x0005e2000800040d */
[----:B-1----:R-:W-:-:S03]  /*38e0*/  SHF.R.S32.HI R8, RZ, 0x1f, R11 ;  /* 0x0000001fff087819 */ /* 0x002fc6000001140b */
[----:B------:R1:W-:Y:S01]  /*38f0*/  STS.U16 [R69+UR13+0x4e00], R4 ;  /* 0x004e000445007988 */ /* 0x0003e2000800040d */
[----:B--2---:R-:W-:-:S04]  /*3900*/  LEA R10, P4, R5, R16, 0x1 ;  /* 0x00000010050a7211 */ /* 0x004fc800078808ff */
[-C--:B------:R-:W-:Y:S02]  /*3910*/  LEA.HI.X R5, R5, R13.reuse, R22, 0x1, P4 ;  /* 0x0000000d05057211 */ /* 0x080fe400020f0c16 */
[----:B------:R-:W-:Y:S02]  /*3920*/  SHF.R.S32.HI R22, RZ, 0x1f, R7 ;  /* 0x0000001fff167819 */ /* 0x000fe40000011407 */
[----:B-1----:R-:W-:Y:S02]  /*3930*/  LEA.HI.X R4, R11, R13, R8, 0x1, P3 ;  /* 0x0000000d0b047211 */ /* 0x002fe400018f0c08 */
[----:B------:R-:W-:-:S04]  /*3940*/  LEA R8, P3, R7, R16, 0x1 ;  /* 0x0000001007087211 */ /* 0x000fc800078608ff */
[-C--:B------:R-:W-:Y:S02]  /*3950*/  LEA.HI.X R7, R7, R13.reuse, R22, 0x1, P3 ;  /* 0x0000000d07077211 */ /* 0x080fe400018f0c16 */
[CC--:B------:R-:W-:Y:S02]  /*3960*/  LEA R11, P3, R9.reuse, R16.reuse, 0x1 ;  /* 0x00000010090b7211 */ /* 0x0c0fe400078608ff */
[----:B------:R-:W-:Y:S02]  /*3970*/  SHF.R.S32.HI R136, RZ, 0x1f, R15 ;  /* 0x0000001fff887819 */ /* 0x000fe4000001140f */
[-C--:B------:R-:W-:Y:S02]  /*3980*/  LEA.HI.X R134, R9, R13.reuse, R134, 0x1, P3 ;  /* 0x0000000d09867211 */ /* 0x080fe400018f0c86 */
[C---:B------:R-:W-:Y:S01]  /*3990*/  LEA R9, P3, R15.reuse, R16, 0x1 ;  /* 0x000000100f097211 */ /* 0x040fe200078608ff */
[----:B------:R1:W-:Y:S03]  /*39a0*/  STS.U16 [R69+UR13+0x4200], R156 ;  /* 0x0042009c45007988 */ /* 0x0003e6000800040d */
[----:B------:R-:W-:Y:S01]  /*39b0*/  LEA.HI.X R136, R15, R13, R136, 0x1, P3 ;  /* 0x0000000d0f887211 */ /* 0x000fe200018f0c88 */
[-C--:B------:R-:W-:Y:S01]  /*39c0*/  IMAD R15, R133, R104.reuse, RZ ;  /* 0x00000068850f7224 */ /* 0x080fe200078e02ff */
[----:B------:R2:W-:Y:S01]  /*39d0*/  STS.U16 [R25+UR13+0x4b00], R18 ;  /* 0x004b001219007988 */ /* 0x0005e2000800040d */
[----:B-1----:R-:W-:-:S02]  /*39e0*/  IMAD R156, R113, R104, RZ ;  /* 0x00000068719c7224 */ /* 0x002fc400078e02ff */
[C---:B------:R-:W-:Y:S02]  /*39f0*/  IMAD.SHL.U32 R23, R15.reuse, 0x2, RZ ;  /* 0x000000020f177824 */ /* 0x040fe400078e00ff */
[C---:B------:R-:W-:Y:S02]  /*3a00*/  IMAD.SHL.U32 R21, R156.reuse, 0x2, RZ ;  /* 0x000000029c157824 */ /* 0x040fe400078e00ff */
[----:B--2---:R-:W-:Y:S01]  /*3a10*/  IMAD.HI R18, R15, 0x2, RZ ;  /* 0x000000020f127827 */ /* 0x004fe200078e02ff */
[----:B------:R1:W-:Y:S03]  /*3a20*/  STS.U16 [R25+UR13+0x4300], R20 ;  /* 0x0043001419007988 */ /* 0x0003e6000800040d */
[----:B------:R-:W-:Y:S01]  /*3a30*/  IMAD R15, R125, R104, RZ ;  /* 0x000000687d0f7224 */ /* 0x000fe200078e02ff */
[----:B------:R-:W-:Y:S01]  /*3a40*/  IADD3 R22, P5, P6, R23, UR8, R16 ;  /* 0x0000000817167c10 */ /* 0x000fe2000febe010 */
[----:B------:R-:W-:-:S04]  /*3a50*/  IMAD.HI R156, R156, 0x2, RZ ;  /* 0x000000029c9c7827 */ /* 0x000fc800078e02ff */
[----:B------:R-:W-:Y:S01]  /*3a60*/  IMAD.SHL.U32 R19, R17, 0x2, RZ ;  /* 0x0000000211137824 */ /* 0x000fe200078e00ff */
[--C-:B-1----:R-:W-:Y:S01]  /*3a70*/  IADD3 R20, P3, P4, R21, UR8, R16.reuse ;  /* 0x0000000815147c10 */ /* 0x102fe2000fc7e010 */
[----:B------:R-:W-:Y:S01]  /*3a80*/  IMAD.SHL.U32 R158, R15, 0x2, RZ ;  /* 0x000000020f9e7824 */ /* 0x000fe200078e00ff */
[--C-:B------:R-:W-:Y:S02]  /*3a90*/  IADD3.X R23, PT, PT, R18, UR9, R13.reuse, P5, P6 ;  /* 0x0000000912177c10 */ /* 0x100fe4000afec40d */
[--C-:B------:R-:W-:Y:S02]  /*3aa0*/  IADD3 R18, P5, P6, R19, UR8, R16.reuse ;  /* 0x0000000813127c10 */ /* 0x100fe4000febe010 */
[--C-:B------:R-:W-:Y:S02]  /*3ab0*/  IADD3.X R21, PT, PT, R156, UR9, R13.reuse, P3, P4 ;  /* 0x000000099c157c10 */ /* 0x100fe40009fe840d */
[----:B------:R-:W-:Y:S01]  /*3ac0*/  IADD3 R16, P3, P4, R158, UR8, R16 ;  /* 0x000000089e107c10 */ /* 0x000fe2000fc7e010 */
[----:B------:R-:W-:Y:S01]  /*3ad0*/  IMAD.HI R158, R15, 0x2, RZ ;  /* 0x000000020f9e7827 */ /* 0x000fe200078e02ff */
[----:B------:R-:W-:Y:S03]  /*3ae0*/  STS.U16 [R25+UR13+0x4700], R138 ;  /* 0x0047008a19007988 */ /* 0x000fe6000800040d */
[----:B------:R-:W-:Y:S01]  /*3af0*/  IMAD.HI R156, R17, 0x2, RZ ;  /* 0x00000002119c7827 */ /* 0x000fe200078e02ff */
[----:B------:R-:W-:Y:S01]  /*3b00*/  STS.U16 [R25+UR13+0x4f00], R140 ;  /* 0x004f008c19007988 */ /* 0x000fe2000800040d */
[----:B------:R-:W-:-:S03]  /*3b10*/  IADD3.X R17, PT, PT, R158, UR9, R13, P3, P4 ;  /* 0x000000099e117c10 */ /* 0x000fc60009fe840d */
[----:B------:R-:W-:Y:S04]  /*3b20*/  STS.U16 [R107+UR13], R142 ;  /* 0x0000008e6b007988 */ /* 0x000fe8000800040d */
[----:B------:R-:W-:Y:S04]  /*3b30*/  STS.U16 [R107+UR13+0x200], R144 ;  /* 0x000200906b007988 */ /* 0x000fe8000800040d */
[----:B------:R-:W-:Y:S04]  /*3b40*/  STS.U16 [R107+UR13+0x400], R146 ;  /* 0x000400926b007988 */ /* 0x000fe8000800040d */
[----:B------:R-:W-:Y:S04]  /*3b50*/  STS.U16 [R107+UR13+0x600], R148 ;  /* 0x000600946b007988 */ /* 0x000fe8000800040d */
[----:B------:R-:W-:Y:S04]  /*3b60*/  STS.U16 [R107+UR13+0x800], R150 ;  /* 0x000800966b007988 */ /* 0x000fe8000800040d */
[----:B------:R-:W-:Y:S04]  /*3b70*/  STS.U16 [R107+UR13+0xa00], R152 ;  /* 0x000a00986b007988 */ /* 0x000fe8000800040d */
[----:B------:R-:W-:Y:S04]  /*3b80*/  STS.U16 [R107+UR13+0xc00], R154 ;  /* 0x000c009a6b007988 */ /* 0x000fe8000800040d */
[----:B------:R1:W-:Y:S04]  /*3b90*/  STS.U16 [R107+UR13+0xe00], R112 ;  /* 0x000e00706b007988 */ /* 0x0003e8000800040d */
[----:B------:R-:W-:Y:S04]  /*3ba0*/  STS.U16 [R107+UR13+0x1000], R114 ;  /* 0x001000726b007988 */ /* 0x000fe8000800040d */
[----:B------:R-:W-:Y:S04]  /*3bb0*/  STS.U16 [R107+UR13+0x1200], R116 ;  /* 0x001200746b007988 */ /* 0x000fe8000800040d */
[----:B------:R-:W-:Y:S04]  /*3bc0*/  STS.U16 [R107+UR13+0x1400], R118 ;  /* 0x001400766b007988 */ /* 0x000fe8000800040d */
[----:B------:R-:W-:Y:S04]  /*3bd0*/  STS.U16 [R107+UR13+0x1600], R120 ;  /* 0x001600786b007988 */ /* 0x000fe8000800040d */
[----:B------:R-:W-:Y:S04]  /*3be0*/  STS.U16 [R107+UR13+0x1800], R122 ;  /* 0x0018007a6b007988 */ /* 0x000fe8000800040d */
[----:B------:R-:W-:Y:S04]  /*3bf0*/  STS.U16 [R107+UR13+0x1a00], R124 ;  /* 0x001a007c6b007988 */ /* 0x000fe8000800040d */
[----:B------:R-:W-:Y:S04]  /*3c00*/  STS.U16 [R107+UR13+0x1c00], R126 ;  /* 0x001c007e6b007988 */ /* 0x000fe8000800040d */
[----:B------:R-:W-:Y:S01]  /*3c10*/  STS.U16 [R107+UR13+0x1e00], R128 ;  /* 0x001e00806b007988 */ /* 0x000fe2000800040d */
[----:B------:R-:W-:-:S03]  /*3c20*/  IADD3 R12, P3, PT, R12, UR8, RZ ;  /* 0x000000080c0c7c10 */ /* 0x000fc6000ff7e0ff */
[----:B------:R2:W-:Y:S04]  /*3c30*/  STS.U16 [R106+UR13+0x100], R139 ;  /* 0x0001008b6a007988 */ /* 0x0005e8000800040d */
        /* <DEDUP_REMOVED lines=14> */
[----:B------:R3:W-:Y:S01]  /*3d20*/  STS.U16 [R106+UR13+0x1f00], R132 ;  /* 0x001f00846a007988 */ /* 0x0007e2000800040d */
[----:B------:R-:W-:Y:S01]  /*3d30*/  IADD3.X R19, PT, PT, R156, UR9, R13, P5, P6 ;  /* 0x000000099c137c10 */ /* 0x000fe2000afec40d */
[----:B0-----:R0:W-:Y:S06]  /*3d40*/  MEMBAR.ALL.CTA ;  /* 0x0000000000007992 */ /* 0x0011ec0000008000 */
[----:B0-----:R-:W0:Y:S01]  /*3d50*/  FENCE.VIEW.ASYNC.S ;  /* 0x00000000000073c6 */ /* 0x001e220000000000 */
[----:B------:R-:W-:-:S02]  /*3d60*/  IADD3 R14, P6, PT, R14, UR8, RZ ;  /* 0x000000080e0e7c10 */ /* 0x000fc4000ffde0ff */
[----:B-1----:R-:W-:Y:S02]  /*3d70*/  SHF.R.S32.HI R112, RZ, 0x1f, R108 ;  /* 0x0000001fff707819 */ /* 0x002fe4000001146c */
[----:B------:R-:W-:Y:S02]  /*3d80*/  IADD3 R10, P4, PT, R10, UR8, RZ ;  /* 0x000000080a0a7c10 */ /* 0x000fe4000ff9e0ff */
[----:B------:R-:W-:Y:S01]  /*3d90*/  IADD3.X R13, PT, PT, R4, UR9, RZ, P3, !PT ;  /* 0x00000009040d7c10 */ /* 0x000fe20009ffe4ff */
[----:B0-----:R-:W-:Y:S01]  /*3da0*/  BAR.SYNC.DEFER_BLOCKING 0x0 ;  /* 0x0000000000007b1d */ /* 0x001fe20000010000 */
[----:B------:R-:W-:Y:S02]  /*3db0*/  IADD3 R4, P3, PT, R9, UR8, RZ ;  /* 0x0000000809047c10 */ /* 0x000fe4000ff7e0ff */
[----:B------:R-:W-:Y:S02]  /*3dc0*/  IADD3.X R15, PT, PT, R6, UR9, RZ, P6, !PT ;  /* 0x00000009060f7c10 */ /* 0x000fe4000b7fe4ff */
[----:B------:R-:W-:-:S02]  /*3dd0*/  IADD3 R6, P6, PT, R11, UR8, RZ ;  /* 0x000000080b067c10 */ /* 0x000fc4000ffde0ff */
[----:B------:R-:W-:Y:S02]  /*3de0*/  LEA.HI R112, R112, R108, RZ, 0x5 ;  /* 0x0000006c70707211 */ /* 0x000fe400078f28ff */
[----:B------:R-:W-:Y:S02]  /*3df0*/  IADD3.X R11, PT, PT, R5, UR9, RZ, P4, !PT ;  /* 0x00000009050b7c10 */ /* 0x000fe4000a7fe4ff */
[----:B------:R-:W-:Y:S02]  /*3e00*/  IADD3.X R5, PT, PT, R136, UR9, RZ, P3, !PT ;  /* 0x0000000988057c10 */ /* 0x000fe40009ffe4ff */
[----:B------:R-:W-:Y:S02]  /*3e10*/  ISETP.LT.OR P3, PT, R108, 0x20, P0 ;  /* 0x000000206c00780c */ /* 0x000fe40000761670 */
[----:B------:R-:W-:Y:S02]  /*3e20*/  SHF.R.S32.HI R112, RZ, 0x5, R112 ;  /* 0x00000005ff707819 */ /* 0x000fe40000011470 */
[----:B------:R-:W-:-:S02]  /*3e30*/  IADD3 R8, P5, PT, R8, UR8, RZ ;  /* 0x0000000808087c10 */ /* 0x000fc4000ffbe0ff */
[----:B------:R-:W-:Y:S01]  /*3e40*/  VIMNMX R112, PT, PT, R112, 0x1, !PT ;  /* 0x0000000170707848 */ /* 0x000fe20007fe0100 */
[----:B--2---:R-:W-:Y:S01]  /*3e50*/  IMAD.SHL.U32 R139, R104, 0x20, RZ ;  /* 0x00000020688b7824 */ /* 0x004fe200078e00ff */
[----:B------:R-:W-:Y:S01]  /*3e60*/  IADD3.X R9, PT, PT, R7, UR9, RZ, P5, !PT ;  /* 0x0000000907097c10 */ /* 0x000fe2000affe4ff */
[----:B------:R-:W-:Y:S02]  /*3e70*/  UMOV UR6, URZ ;  /* 0x000000ff00067c82 */ /* 0x000fe40008000000 */
[----:B------:R-:W-:Y:S01]  /*3e80*/  VIADD R104, R112, 0xffffffff ;  /* 0xffffffff70687836 */ /* 0x000fe20000000000 */
[----:B------:R-:W-:Y:S01]  /*3e90*/  IADD3.X R7, PT, PT, R134, UR9, RZ, P6, !PT ;  /* 0x0000000986077c10 */ /* 0x000fe2000b7fe4ff */
[----:B------:R-:W-:-:S03]  /*3ea0*/  IMAD.SHL.U32 R105, R105, 0x20, RZ ;  /* 0x0000002069697824 */ /* 0x000fc600078e00ff */
[----:B------:R-:W-:Y:S01]  /*3eb0*/  ISETP.NE.U32.AND P4, PT, R104, RZ, PT ;  /* 0x000000ff6800720c */ /* 0x000fe20003f85070 */
[----:B---3--:R-:W-:-:S12]  /*3ec0*/  @P3 BRA `(.L_x_6) ;  /* 0x0000000000683947 */ /* 0x008fd80003800000 */
[----:B------:R-:W-:Y:S02]  /*3ed0*/  UIADD3 UR4, UPT, UPT, UR13, 0x4000, URZ ;  /* 0x000040000d047890 */ /* 0x000fe4000fffe0ff */
[----:B------:R-:W-:Y:S02]  /*3ee0*/  USHF.R.U32.HI UR10, URZ, 0x4, UR13 ;  /* 0x00000004ff0a7899 */ /* 0x000fe4000801160d */
[----:B------:R-:W-:Y:S02]  /*3ef0*/  USHF.R.U32.HI UR4, URZ, 0x4, UR4 ;  /* 0x00000004ff047899 */ /* 0x000fe40008011604 */
[----:B------:R-:W-:Y:S02]  /*3f00*/  USGXT.U32 UR10, UR10, 0xe ;  /* 0x0000000e0a0a789a */ /* 0x000fe40008000000 */
[----:B------:R-:W-:Y:S01]  /*3f10*/  USGXT.U32 UR8, UR4, 0xe ;  /* 0x0000000e0408789a */ /* 0x000fe20008000000 */
[----:B------:R-:W-:Y:S01]  /*3f20*/  UMOV UR16, 0x80 ;  /* 0x0000008000107882 */ /* 0x000fe20000000000 */
[----:B------:R-:W-:Y:S01]  /*3f30*/  UMOV UR17, 0x40004040 ;  /* 0x4000404000117882 */ /* 0x000fe20000000000 */
[----:B------:R-:W-:Y:S01]  /*3f40*/  UMOV UR18, 0xfffffffe ;  /* 0xfffffffe00127882 */ /* 0x000fe20000000000 */
[----:B------:R-:W-:Y:S01]  /*3f50*/  UMOV UR19, 0x7fffbfdf ;  /* 0x7fffbfdf00137882 */ /* 0x000fe20000000000 */
[----:B------:R-:W-:Y:S01]  /*3f60*/  UMOV UR11, URZ ;  /* 0x000000ff000b7c82 */ /* 0x000fe20008000000 */
[----:B------:R-:W-:Y:S01]  /*3f70*/  UMOV UR9, URZ ;  /* 0x000000ff00097c82 */ /* 0x000fe20008000000 */
[----:B------:R-:W-:-:S02]  /*3f80*/  UIADD3.64 UR18, UPT, UPT, UR10, -UR18, URZ ;  /* 0x800000120a127297 */ /* 0x000fc4000fffe0ff */
[----:B------:R-:W-:Y:S01]  /*3f90*/  UIADD3.64 UR16, UPT, UPT, UR8, UR16, URZ ;  /* 0x0000001008107297 */ /* 0x000fe2000fffe0ff */
[----:B------:R-:W-:Y:S01]  /*3fa0*/  UMOV UR20, 0x0 ;  /* 0x0000000000147882 */ /* 0x000fe20000000000 */
[----:B------:R-:W-:Y:S01]  /*3fb0*/  UMOV UR21, 0x4208490 ;  /* 0x0420849000157882 */ /* 0x000fe20000000000 */
[----:B------:R-:W-:Y:S01]  /*3fc0*/  UMOV UR4, UR15 ;  /* 0x0000000f00047c82 */ /* 0x000fe20008000000 */
[----:B------:R-:W-:Y:S01]  /*3fd0*/  UMOV UR5, URZ ;  /* 0x000000ff00057c82 */ /* 0x000fe20008000000 */
[----:B------:R-:W-:Y:S01]  /*3fe0*/  UMOV UR11, 0x80004020 ;  /* 0x80004020000b7882 */ /* 0x000fe20000000000 */
[----:B------:R-:W-:Y:S01]  /*3ff0*/  UMOV UR9, 0x40004040 ;  /* 0x4000404000097882 */ /* 0x000fe20000000000 */
[----:B------:R-:W-:Y:S01]  /*4000*/  UMOV UR22, 0x0 ;  /* 0x0000000000167882 */ /* 0x000fe20000000000 */
[----:B------:R-:W-:Y:S01]  /*4010*/  UMOV UR23, 0x4208490 ;  /* 0x0420849000177882 */ /* 0x000fe20000000000 */
[----:B------:R-:W-:Y:S01]  /*4020*/  UMOV UR4, UR4 ;  /* 0x0000000400047c82 */ /* 0x000fe20008000000 */
[----:B------:R0:W-:Y:S01]  /*4030*/  UTCHMMA gdesc[UR8], gdesc[UR10], tmem[UR12], tmem[UR20], idesc[UR21], !UPT ;  /* 0x00ff140a080075ea */ /* 0x0001e2000f80000c */
[----:B------:R0:W-:Y:S01]  /*4040*/  UTCHMMA gdesc[UR16], gdesc[UR18], tmem[UR12], tmem[UR22], idesc[UR23], UPT ;  /* 0x00ff1612100075ea */ /* 0x0001e2000b80000c */
[----:B------:R0:W-:Y:S01]  /*4050*/  UTCBAR [UR4], URZ ;  /* 0x000000ff040073e9 */ /* 0x0001e200080000ff */
[----:B------:R-:W-:Y:S01]  /*4060*/  NOP ;  /* 0x0000000000007918 */ /* 0x000fe20000000000 */
.L_x_6:
[----:B------:R-:W-:Y:S05]  /*4070*/  @!P4 BRA `(.L_x_7) ;  /* 0x00000010001cc947 */ /* 0x000fea0003800000 */
[----:B0-----:R-:W-:Y:S01]  /*4080*/  UIADD3 UR4, UPT, UPT, UR13, 0x5000, URZ ;  /* 0x000050000d047890 */ /* 0x001fe2000fffe0ff */
[----:B------:R-:W-:Y:S01]  /*4090*/  VIADD R24, R24, 0xffffffe0 ;  /* 0xffffffe018187836 */ /* 0x000fe20000000000 */
        /* <DEDUP_REMOVED lines=11> */
[----:B------:R-:W-:-:S02]  /*4150*/  UIADD3.64 UR16, UPT, UPT, UR8, UR16, URZ ;  /* 0x0000001008107297 */ /* 0x000fc4000fffe0ff */
[----:B------:R-:W-:Y:S01]  /*4160*/  UIADD3.64 UR18, UPT, UPT, UR10, -UR18, URZ ;  /* 0x800000120a127297 */ /* 0x000fe2000fffe0ff */
[----:B------:R-:W-:Y:S01]  /*4170*/  UMOV UR5, 0x1 ;  /* 0x0000000100057882 */ /* 0x000fe20000000000 */
[----:B------:R-:W-:-:S10]  /*4180*/  UMOV UR4, URZ ;  /* 0x000000ff00047c82 */ /* 0x000fd40008000000 */
.L_x_10:
[----:B------:R-:W-:Y:S01]  /*4190*/  USHF.L.U32 UR6, UR6, 0x1f, URZ ;  /* 0x0000001f06067899 */ /* 0x000fe200080006ff */
[----:B------:R-:W-:Y:S01]  /*41a0*/  ISETP.GE.AND P3, PT, R3, R24, PT ;  /* 0x000000180300720c */ /* 0x000fe20003f66270 */
[----:B------:R-:W-:-:S04]  /*41b0*/  IMAD.WIDE R20, R139, 0x2, R20 ;  /* 0x000000028b147825 */ /* 0x000fc800078e0214 */
[----:B0-----:R-:W-:-:S04]  /*41c0*/  IMAD.U32 R112, RZ, RZ, UR6 ;  /* 0x00000006ff707e24 */ /* 0x001fc8000f8e00ff */
[----:B------:R-:W0:Y:S02]  /*41d0*/  SYNCS.PHASECHK.TRANS64.TRYWAIT P4, [UR15], R112 ;  /* 0x00000070ff0075a7 */ /* 0x000e24000808110f */
[----:B0-----:R-:W-:Y:S05]  /*41e0*/  @!P4 BRA `(.L_x_8) ;  /* 0x00000030004cc947 */ /* 0x001fea0003800000 */
.L_x_16:
[----:B------:R-:W-:Y:S01]  /*41f0*/  PRMT R118, RZ, 0x7610, R118 ;  /* 0x00007610ff767816 */ /* 0x000fe20000000076 */
[----:B------:R-:W-:Y:S01]  /*4200*/  IMAD.WIDE R92, R139, 0x2, R92 ;  /* 0x000000028b5c7825 */ /* 0x000fe200078e025c */
[-C--:B------:R-:W-:Y:S02]  /*4210*/  ISETP.GE.AND P4, PT, R127, R24.reuse, PT ;  /* 0x000000187f00720c */ /* 0x080fe40003f86270 */
[-C--:B------:R-:W-:Y:S01]  /*4220*/  ISETP.GE.AND P5, PT, R135, R24.reuse, PT ;  /* 0x000000188700720c */ /* 0x080fe20003fa6270 */
[----:B------:R-:W-:Y:S01]  /*4230*/  IMAD.WIDE R94, R139, 0x2, R94 ;  /* 0x000000028b5e7825 */ /* 0x000fe200078e025e */
[-C--:B------:R-:W-:Y:S01]  /*4240*/  ISETP.GE.AND P6, PT, R109, R24.reuse, PT ;  /* 0x000000186d00720c */ /* 0x080fe20003fc6270 */
[----:B------:R-:W2:Y:S01]  /*4250*/  @!P3 LDG.E.U16 R118, desc[UR26][R92.64] ;  /* 0x0000001a5c76b981 */ /* 0x000ea2000c1e1500 */
[----:B------:R-:W-:Y:S01]  /*4260*/  ISETP.GE.AND P3, PT, R117, R24, PT ;  /* 0x000000187500720c */ /* 0x000fe20003f66270 */
[----:B------:R-:W-:Y:S01]  /*4270*/  IMAD.WIDE R12, R139, 0x2, R12 ;  /* 0x000000028b0c7825 */ /* 0x000fe200078e020c */
[----:B------:R-:W-:-:S02]  /*4280*/  PRMT R141, RZ, 0x7610, R141 ;  /* 0x00007610ff8d7816 */ /* 0x000fc4000000008d */
[----:B------:R-:W-:Y:S01]  /*4290*/  PRMT R120, RZ, 0x7610, R120 ;  /* 0x00007610ff787816 */ /* 0x000fe20000000078 */
[C---:B------:R-:W-:Y:S01]  /*42a0*/  IMAD.WIDE R14, R139.reuse, 0x2, R14 ;  /* 0x000000028b0e7825 */ /* 0x040fe200078e020e */
[----:B------:R-:W-:Y:S02]  /*42b0*/  PRMT R124, RZ, 0x7610, R124 ;  /* 0x00007610ff7c7816 */ /* 0x000fe4000000007c */
[----:B------:R-:W-:Y:S01]  /*42c0*/  PRMT R143, RZ, 0x7610, R143 ;  /* 0x00007610ff8f7816 */ /* 0x000fe2000000008f */
[----:B------:R-:W-:Y:S01]  /*42d0*/  IMAD.WIDE R96, R139, 0x2, R96 ;  /* 0x000000028b607825 */ /* 0x000fe200078e0260 */
[----:B------:R-:W3:Y:S01]  /*42e0*/  @!P4 LDG.E.U16 R141, desc[UR26][R94.64] ;  /* 0x0000001a5e8dc981 */ /* 0x000ee2000c1e1500 */
[-C--:B------:R-:W-:Y:S02]  /*42f0*/  ISETP.GE.AND P4, PT, R121, R24.reuse, PT ;  /* 0x000000187900720c */ /* 0x080fe40003f86270 */
[----:B------:R-:W-:Y:S01]  /*4300*/  IMAD.WIDE R10, R139, 0x2, R10 ;  /* 0x000000028b0a7825 */ /* 0x000fe200078e020a */
[----:B------:R-:W4:Y:S01]  /*4310*/  @!P5 LDG.E.U16 R120, desc[UR26][R96.64] ;  /* 0x0000001a6078d981 */ /* 0x000f22000c1e1500 */
[----:B------:R-:W-:-:S03]  /*4320*/  ISETP.GE.AND P5, PT, R111, R24, PT ;  /* 0x000000186f00720c */ /* 0x000fc60003fa6270 */
[----:B------:R-:W5:Y:S01]  /*4330*/  @!P6 LDG.E.U16 R124, desc[UR26][R14.64] ;  /* 0x0000001a0e7ce981 */ /* 0x000f62000c1e1500 */
[----:B------:R-:W-:-:S03]  /*4340*/  ISETP.GE.AND P6, PT, R119, R24, PT ;  /* 0x000000187700720c */ /* 0x000fc60003fc6270 */
[----:B------:R-:W3:Y:S01]  /*4350*/  @!P3 LDG.E.U16 R143, desc[UR26][R12.64] ;  /* 0x0000001a0c8fb981 */ /* 0x000ee2000c1e1500 */
[-C--:B------:R-:W-:Y:S02]  /*4360*/  ISETP.GE.AND P3, PT, R113, R24.reuse, PT ;  /* 0x000000187100720c */ /* 0x080fe40003f66270 */
[----:B------:R-:W-:Y:S01]  /*4370*/  PRMT R126, RZ, 0x7610, R126 ;  /* 0x00007610ff7e7816 */ /* 0x000fe2000000007e */
[C---:B------:R-:W-:Y:S01]  /*4380*/  IMAD.WIDE R6, R139.reuse, 0x2, R6 ;  /* 0x000000028b067825 */ /* 0x040fe200078e0206 */
[----:B------:R-:W-:Y:S02]  /*4390*/  PRMT R128, RZ, 0x7610, R128 ;  /* 0x00007610ff807816 */ /* 0x000fe40000000080 */
[----:B------:R-:W-:Y:S01]  /*43a0*/  PRMT R145, RZ, 0x7610, R145 ;  /* 0x00007610ff917816 */ /* 0x000fe20000000091 */
[----:B------:R-:W-:Y:S01]  /*43b0*/  IMAD.WIDE R8, R139, 0x2, R8 ;  /* 0x000000028b087825 */ /* 0x000fe200078e0208 */
[----:B------:R-:W-:Y:S01]  /*43c0*/  PRMT R132, RZ, 0x7610, R132 ;  /* 0x00007610ff847816 */ /* 0x000fe20000000084 */
[----:B------:R-:W3:Y:S01]  /*43d0*/  @!P4 LDG.E.U16 R126, desc[UR26][R10.64] ;  /* 0x0000001a0a7ec981 */ /* 0x000ee2000c1e1500 */
[----:B------:R-:W-:-:S03]  /*43e0*/  ISETP.GE.AND P4, PT, R115, R24, PT ;  /* 0x000000187300720c */ /* 0x000fc60003f86270 */
[----:B------:R-:W3:Y:S01]  /*43f0*/  @!P5 LDG.E.U16 R128, desc[UR26][R8.64] ;  /* 0x0000001a0880d981 */ /* 0x000ee2000c1e1500 */
[----:B------:R-:W-:-:S03]  /*4400*/  ISETP.GE.AND P5, PT, R123, R24, PT ;  /* 0x000000187b00720c */ /* 0x000fc60003fa6270 */
[----:B------:R-:W4:Y:S01]  /*4410*/  @!P6 LDG.E.U16 R145, desc[UR26][R6.64] ;  /* 0x0000001a0691e981 */ /* 0x000f22000c1e1500 */
[----:B------:R-:W-:-:S03]  /*4420*/  ISETP.GE.AND P6, PT, R125, R24, PT ;  /* 0x000000187d00720c */ /* 0x000fc60003fc6270 */
[----:B------:R-:W4:Y:S01]  /*4430*/  @!P3 LDG.E.U16 R132, desc[UR26][R20.64] ;  /* 0x0000001a1484b981 */ /* 0x000f22000c1e1500 */
[-C--:B------:R-:W-:Y:S01]  /*4440*/  ISETP.GE.AND P3, PT, R137, R24.reuse, PT ;  /* 0x000000188900720c */ /* 0x080fe20003f66270 */
[C---:B------:R-:W-:Y:S01]  /*4450*/  IMAD.WIDE R18, R139.reuse, 0x2, R18 ;  /* 0x000000028b127825 */ /* 0x040fe200078e0212 */
[----:B------:R-:W-:Y:S02]  /*4460*/  PRMT R147, RZ, 0x7610, R147 ;  /* 0x00007610ff937816 */ /* 0x000fe40000000093 */
[----:B------:R-:W-:Y:S01]  /*4470*/  PRMT R130, RZ, 0x7610, R130 ;  /* 0x00007610ff827816 */ /* 0x000fe20000000082 */
[C---:B------:R-:W-:Y:S01]  /*4480*/  IMAD.WIDE R16, R139.reuse, 0x2, R16 ;  /* 0x000000028b107825 */ /* 0x040fe200078e0210 */
[----:B------:R-:W-:Y:S02]  /*4490*/  PRMT R134, RZ, 0x7610, R134 ;  /* 0x00007610ff867816 */ /* 0x000fe40000000086 */
[----:B------:R-:W-:Y:S01]  /*44a0*/  PRMT R122, RZ, 0x7610, R122 ;  /* 0x00007610ff7a7816 */ /* 0x000fe2000000007a */
[C---:B------:R-:W-:Y:S01]  /*44b0*/  IMAD.WIDE R4, R139.reuse, 0x2, R4 ;  /* 0x000000028b047825 */ /* 0x040fe200078e0204 */
[----:B------:R-:W4:Y:S03]  /*44c0*/  @!P4 LDG.E.U16 R147, desc[UR26][R18.64] ;  /* 0x0000001a1293c981 */ /* 0x000f26000c1e1500 */
[----:B------:R-:W-:Y:S01]  /*44d0*/  IMAD.WIDE R98, R139, 0x2, R98 ;  /* 0x000000028b627825 */ /* 0x000fe200078e0262 */
[----:B------:R-:W4:Y:S04]  /*44e0*/  @!P5 LDG.E.U16 R130, desc[UR26][R4.64] ;  /* 0x0000001a0482d981 */ /* 0x000f28000c1e1500 */
[----:B------:R-:W4:Y:S04]  /*44f0*/  @!P6 LDG.E.U16 R134, desc[UR26][R16.64] ;  /* 0x0000001a1086e981 */ /* 0x000f28000c1e1500 */
[----:B------:R-:W4:Y:S01]  /*4500*/  @!P3 LDG.E.U16 R122, desc[UR26][R98.64] ;  /* 0x0000001a627ab981 */ /* 0x000f22000c1e1500 */
[----:B------:R-:W-:-:S02]  /*4510*/  ISETP.GE.AND P3, PT, R129, R24, PT ;  /* 0x000000188100720c */ /* 0x000fc40003f66270 */
[-C--:B------:R-:W-:Y:S02]  /*4520*/  ISETP.GE.AND P4, PT, R133, R24.reuse, PT ;  /* 0x000000188500720c */ /* 0x080fe40003f86270 */
[----:B------:R-:W-:Y:S01]  /*4530*/  ISETP.GE.AND P5, PT, R131, R24, PT ;  /* 0x000000188300720c */ /* 0x000fe20003fa6270 */
[C---:B------:R-:W-:Y:S01]  /*4540*/  IMAD.WIDE R102, R139.reuse, 0x2, R102 ;  /* 0x000000028b667825 */ /* 0x040fe200078e0266 */
[----:B------:R-:W-:Y:S02]  /*4550*/  PRMT R112, RZ, 0x7610, R112 ;  /* 0x00007610ff707816 */ /* 0x000fe40000000070 */
[----:B------:R-:W-:Y:S01]  /*4560*/  PRMT R114, RZ, 0x7610, R114 ;  /* 0x00007610ff727816 */ /* 0x000fe20000000072 */
[----:B------:R-:W-:Y:S01]  /*4570*/  IMAD.WIDE R22, R139, 0x2, R22 ;  /* 0x000000028b167825 */ /* 0x000fe200078e0216 */
[----:B------:R-:W-:-:S03]  /*4580*/  PRMT R116, RZ, 0x7610, R116 ;  /* 0x00007610ff747816 */ /* 0x000fc60000000074 */
[----:B------:R-:W-:Y:S02]  /*4590*/  IMAD.WIDE R100, R139, 0x2, R100 ;  /* 0x000000028b647825 */ /* 0x000fe400078e0264 */
[----:B------:R-:W4:Y:S04]  /*45a0*/  @!P4 LDG.E.U16 R114, desc[UR26][R22.64] ;  /* 0x0000001a1672c981 */ /* 0x000f28000c1e1500 */
[----:B------:R-:W4:Y:S04]  /*45b0*/  @!P3 LDG.E.U16 R112, desc[UR26][R100.64] ;  /* 0x0000001a6470b981 */ /* 0x000f28000c1e1500 */
[----:B------:R-:W4:Y:S01]  /*45c0*/  @!P5 LDG.E.U16 R116, desc[UR26][R102.64] ;  /* 0x0000001a6674d981 */ /* 0x000f22000c1e1500 */
[----:B------:R-:W-:Y:S01]  /*45d0*/  BAR.SYNC.DEFER_BLOCKING 0x0 ;  /* 0x0000000000007b1d */ /* 0x000fe20000010000 */
[----:B------:R-:W-:Y:S01]  /*45e0*/  ISETP.GE.AND P3, PT, R110, R24, PT ;  /* 0x000000186e00720c */ /* 0x000fe20003f66270 */
[----:B------:R-:W-:Y:S01]  /*45f0*/  IMAD.WIDE R88, R105, 0x2, R88 ;  /* 0x0000000269587825 */ /* 0x000fe200078e0258 */
[----:B------:R-:W-:-:S02]  /*4600*/  PRMT R136, RZ, 0x7610, R136 ;  /* 0x00007610ff887816 */ /* 0x000fc40000000088 */
[----:B------:R-:W-:Y:S01]  /*4610*/  PRMT R138, RZ, 0x7610, R138 ;  /* 0x00007610ff8a7816 */ /* 0x000fe2000000008a */
[C---:B------:R-:W-:Y:S01]  /*4620*/  IMAD.WIDE R84, R105.reuse, 0x2, R84 ;  /* 0x0000000269547825 */ /* 0x040fe200078e0254 */
[----:B------:R-:W-:Y:S02]  /*4630*/  PRMT R140, RZ, 0x7610, R140 ;  /* 0x00007610ff8c7816 */ /* 0x000fe4000000008c */
[----:B------:R-:W-:Y:S01]  /*4640*/  PRMT R142, RZ, 0x7610, R142 ;  /* 0x00007610ff8e7816 */ /* 0x000fe2000000008e */
[C---:B------:R-:W-:Y:S01]  /*4650*/  IMAD.WIDE R80, R105.reuse, 0x2, R80 ;  /* 0x0000000269507825 */ /* 0x040fe200078e0250 */
[----:B------:R-:W-:Y:S02]  /*4660*/  PRMT R144, RZ, 0x7610, R144 ;  /* 0x00007610ff907816 */ /* 0x000fe40000000090 */
[----:B------:R-:W-:Y:S01]  /*4670*/  PRMT R148, RZ, 0x7610, R148 ;  /* 0x00007610ff947816 */ /* 0x000fe20000000094 */
[----:B------:R-:W-:Y:S01]  /*4680*/  IMAD.WIDE R76, R105, 0x2, R76 ;  /* 0x00000002694c7825 */ /* 0x000fe200078e024c */
[----:B------:R-:W-:-:S02]  /*4690*/  PRMT R152, RZ, 0x7610, R152 ;  /* 0x00007610ff987816 */ /* 0x000fc40000000098 */
[----:B------:R-:W-:Y:S01]  /*46a0*/  PRMT R149, RZ, 0x7610, R149 ;  /* 0x00007610ff957816 */ /* 0x000fe20000000095 */
[C---:B------:R-:W-:Y:S01]  /*46b0*/  IMAD.WIDE R72, R105.reuse, 0x2, R72 ;  /* 0x0000000269487825 */ /* 0x040fe200078e0248 */
[----:B------:R-:W-:Y:S02]  /*46c0*/  PRMT R151, RZ, 0x7610, R151 ;  /* 0x00007610ff977816 */ /* 0x000fe40000000097 */
[----:B------:R-:W-:Y:S01]  /*46d0*/  PRMT R153, RZ, 0x7610, R153 ;  /* 0x00007610ff997816 */ /* 0x000fe20000000099 */
[C---:B------:R-:W-:Y:S01]  /*46e0*/  IMAD.WIDE R66, R105.reuse, 0x2, R66 ;  /* 0x0000000269427825 */ /* 0x040fe200078e0242 */
[----:B------:R-:W-:Y:S01]  /*46f0*/  PRMT R155, RZ, 0x7610, R155 ;  /* 0x00007610ff9b7816 */ /* 0x000fe2000000009b */
[----:B------:R-:W4:Y:S01]  /*4700*/  @!P3 LDG.E.U16 R140, desc[UR26][R72.64] ;  /* 0x0000001a488cb981 */ /* 0x000f22000c1e1500 */
        /* <DEDUP_REMOVED lines=15> */
[----:B------:R-:W4:Y:S02]  /*4800*/  @!P3 LDG.E.U16 R144, desc[UR26][R80.64] ;  /* 0x0000001a5090b981 */ /* 0x000f24000c1e1500 */
[----:B------:R-:W-:-:S02]  /*4810*/  IMAD.WIDE R46, R105, 0x2, R46 ;  /* 0x00000002692e7825 */ /* 0x000fc400078e022e */
[----:B------:R-:W4:Y:S02]  /*4820*/  @!P3 LDG.E.U16 R148, desc[UR26][R84.64] ;  /* 0x0000001a5494b981 */ /* 0x000f24000c1e1500 */
[C---:B------:R-:W-:Y:S02]  /*4830*/  IMAD.WIDE R42, R105.reuse, 0x2, R42 ;  /* 0x00000002692a7825 */ /* 0x040fe400078e022a */
[----:B------:R-:W4:Y:S02]  /*4840*/  @!P3 LDG.E.U16 R152, desc[UR26][R88.64] ;  /* 0x0000001a5898b981 */ /* 0x000f24000c1e1500 */
[----:B------:R-:W-:-:S04]  /*4850*/  IMAD.WIDE R38, R105, 0x2, R38 ;  /* 0x0000000269267825 */ /* 0x000fc800078e0226 */
[----:B------:R-:W-:-:S04]  /*4860*/  IMAD.WIDE R34, R105, 0x2, R34 ;  /* 0x0000000269227825 */ /* 0x000fc800078e0222 */
[----:B------:R-:W-:-:S04]  /*4870*/  IMAD.WIDE R30, R105, 0x2, R30 ;  /* 0x00000002691e7825 */ /* 0x000fc800078e021e */
[----:B------:R-:W-:-:S04]  /*4880*/  IMAD.WIDE R26, R105, 0x2, R26 ;  /* 0x00000002691a7825 */ /* 0x000fc800078e021a */
[----:B------:R-:W-:-:S04]  /*4890*/  IMAD.WIDE R86, R105, 0x2, R86 ;  /* 0x0000000269567825 */ /* 0x000fc800078e0256 */
[C---:B------:R-:W-:Y:S01]  /*48a0*/  IMAD.WIDE R82, R105.reuse, 0x2, R82 ;  /* 0x0000000269527825 */ /* 0x040fe200078e0252 */
[----:B------:R-:W4:Y:S03]  /*48b0*/  @!P3 LDG.E.U16 R150, desc[UR26][R86.64] ;  /* 0x0000001a5696b981 */ /* 0x000f26000c1e1500 */
        /* <DEDUP_REMOVED lines=20> */
[----:B------:R-:W-:-:S04]  /*4a00*/  IMAD.WIDE R36, R105, 0x2, R36 ;  /* 0x0000000269247825 */ /* 0x000fc800078e0224 */
[----:B------:R-:W-:-:S04]  /*4a10*/  IMAD.WIDE R32, R105, 0x2, R32 ;  /* 0x0000000269207825 */ /* 0x000fc800078e0220 */
[----:B------:R-:W-:-:S04]  /*4a20*/  IMAD.WIDE R28, R105, 0x2, R28 ;  /* 0x00000002691c7825 */ /* 0x000fc800078e021c */
[----:B------:R-:W-:-:S05]  /*4a30*/  IMAD.WIDE R90, R105, 0x2, R90 ;  /* 0x00000002695a7825 */ /* 0x000fca00078e025a */
[----:B------:R-:W4:Y:S04]  /*4a40*/  @!P3 LDG.E.U16 R154, desc[UR26][R90.64] ;  /* 0x0000001a5a9ab981 */ /* 0x000f28000c1e1500 */
[----:B--2---:R0:W-:Y:S02]  /*4a50*/  STS.U16 [R107+UR13+0x5000], R118 ;  /* 0x005000766b007988 */ /* 0x0041e4000800040d */
[----:B0-----:R-:W-:-:S06]  /*4a60*/  PRMT R118, RZ, 0x7610, R118 ;  /* 0x00007610ff767816 */ /* 0x001fcc0000000076 */
[----:B------:R-:W2:Y:S04]  /*4a70*/  @!P3 LDG.E.U16 R118, desc[UR26][R26.64] ;  /* 0x0000001a1a76b981 */ /* 0x000ea8000c1e1500 */
[----:B-----5:R0:W-:Y:S02]  /*4a80*/  STS.U16 [R107+UR13+0x5400], R124 ;  /* 0x0054007c6b007988 */ /* 0x0201e4000800040d */
[----:B0-----:R-:W-:-:S06]  /*4a90*/  PRMT R124, RZ, 0x7610, R124 ;  /* 0x00007610ff7c7816 */ /* 0x001fcc000000007c */
[----:B------:R-:W5:Y:S04]  /*4aa0*/  @!P3 LDG.E.U16 R124, desc[UR26][R38.64] ;  /* 0x0000001a267cb981 */ /* 0x000f68000c1e1500 */
[----:B---3--:R0:W-:Y:S04]  /*4ab0*/  STS.U16 [R107+UR13+0x5800], R128 ;  /* 0x005800806b007988 */ /* 0x0081e8000800040d */
[----:B----4-:R1:W-:Y:S04]  /*4ac0*/  STS.U16 [R107+UR13+0x5c00], R132 ;  /* 0x005c00846b007988 */ /* 0x0103e8000800040d */
[----:B------:R3:W-:Y:S01]  /*4ad0*/  STS.U16 [R106+UR13+0x5100], R141 ;  /* 0x0051008d6a007988 */ /* 0x0007e2000800040d */
[----:B0-----:R-:W-:-:S03]  /*4ae0*/  PRMT R128, RZ, 0x7610, R128 ;  /* 0x00007610ff807816 */ /* 0x001fc60000000080 */
[----:B------:R0:W-:Y:S04]  /*4af0*/  STS.U16 [R106+UR13+0x5500], R143 ;  /* 0x0055008f6a007988 */ /* 0x0001e8000800040d */
[----:B------:R4:W-:Y:S01]  /*4b00*/  STS.U16 [R106+UR13+0x5900], R145 ;  /* 0x005900916a007988 */ /* 0x0009e2000800040d */
[----:B-1----:R-:W-:-:S03]  /*4b10*/  PRMT R132, RZ, 0x7610, R132 ;  /* 0x00007610ff847816 */ /* 0x002fc60000000084 */
[----:B------:R1:W-:Y:S01]  /*4b20*/  STS.U16 [R106+UR13+0x5d00], R147 ;  /* 0x005d00936a007988 */ /* 0x0003e2000800040d */
[----:B---3--:R-:W-:-:S03]  /*4b30*/  PRMT R141, RZ, 0x7610, R141 ;  /* 0x00007610ff8d7816 */ /* 0x008fc6000000008d */
[----:B------:R3:W-:Y:S01]  /*4b40*/  STS.U16 [R69+UR13+0x5200], R120 ;  /* 0x0052007845007988 */ /* 0x0007e2000800040d */
[----:B0-----:R-:W-:-:S03]  /*4b50*/  PRMT R143, RZ, 0x7610, R143 ;  /* 0x00007610ff8f7816 */ /* 0x001fc6000000008f */
[----:B------:R0:W-:Y:S01]  /*4b60*/  STS.U16 [R69+UR13+0x5600], R126 ;  /* 0x0056007e45007988 */ /* 0x0001e2000800040d */
[----:B----4-:R-:W-:-:S03]  /*4b70*/  PRMT R145, RZ, 0x7610, R145 ;  /* 0x00007610ff917816 */ /* 0x010fc60000000091 */
[----:B------:R4:W-:Y:S01]  /*4b80*/  STS.U16 [R69+UR13+0x5a00], R130 ;  /* 0x005a008245007988 */ /* 0x0009e2000800040d */
[----:B-1----:R-:W-:-:S03]  /*4b90*/  PRMT R147, RZ, 0x7610, R147 ;  /* 0x00007610ff937816 */ /* 0x002fc60000000093 */
[----:B------:R1:W-:Y:S01]  /*4ba0*/  STS.U16 [R69+UR13+0x5e00], R134 ;  /* 0x005e008645007988 */ /* 0x0003e2000800040d */
[----:B---3--:R-:W-:Y:S02]  /*4bb0*/  PRMT R120, RZ, 0x7610, R120 ;  /* 0x00007610ff787816 */ /* 0x008fe40000000078 */
[----:B0-----:R-:W-:Y:S01]  /*4bc0*/  PRMT R126, RZ, 0x7610, R126 ;  /* 0x00007610ff7e7816 */ /* 0x001fe2000000007e */
[----:B------:R0:W-:Y:S01]  /*4bd0*/  STS.U16 [R25+UR13+0x5300], R122 ;  /* 0x0053007a19007988 */ /* 0x0001e2000800040d */
[----:B----4-:R-:W-:-:S03]  /*4be0*/  PRMT R130, RZ, 0x7610, R130 ;  /* 0x00007610ff827816 */ /* 0x010fc60000000082 */
[----:B------:R-:W3:Y:S01]  /*4bf0*/  @!P3 LDG.E.U16 R120, desc[UR26][R30.64] ;  /* 0x0000001a1e78b981 */ /* 0x000ee2000c1e1500 */
[----:B-1----:R-:W-:-:S03]  /*4c00*/  PRMT R134, RZ, 0x7610, R134 ;  /* 0x00007610ff867816 */ /* 0x002fc60000000086 */
[----:B------:R-:W4:Y:S01]  /*4c10*/  @!P3 LDG.E.U16 R126, desc[UR26][R42.64] ;  /* 0x0000001a2a7eb981 */ /* 0x000f22000c1e1500 */
[----:B0-----:R-:W-:-:S03]  /*4c20*/  PRMT R122, RZ, 0x7610, R122 ;  /* 0x00007610ff7a7816 */ /* 0x001fc6000000007a */
[----:B------:R-:W4:Y:S04]  /*4c30*/  @!P3 LDG.E.U16 R128, desc[UR26][R46.64] ;  /* 0x0000001a2e80b981 */ /* 0x000f28000c1e1500 */
        /* <DEDUP_REMOVED lines=18> */
[----:B------:R-:W-:-:S04]  /*4d60*/  ULEA UR15, UR5, UR13, 0x3 ;  /* 0x0000000d050f7291 */ /* 0x000fc8000f8e18ff */
[----:B------:R-:W-:Y:S01]  /*4d70*/  UIADD3 UR15, UPT, UPT, UR15, 0x6000, URZ ;  /* 0x000060000f0f7890 */ /* 0x000fe2000fffe0ff */
[----:B--2---:R0:W-:Y:S04]  /*4d80*/  STS.U16 [R107+UR13+0x2000], R118 ;  /* 0x002000766b007988 */ /* 0x0041e8000800040d */
[----:B-----5:R0:W-:Y:S04]  /*4d90*/  STS.U16 [R107+UR13+0x2600], R124 ;  /* 0x0026007c6b007988 */ /* 0x0201e8000800040d */
[----:B---3--:R0:W-:Y:S04]  /*4da0*/  STS.U16 [R107+UR13+0x2200], R120 ;  /* 0x002200786b007988 */ /* 0x0081e8000800040d */
[----:B----4-:R0:W-:Y:S04]  /*4db0*/  STS.U16 [R107+UR13+0x2800], R126 ;  /* 0x0028007e6b007988 */ /* 0x0101e8000800040d */
        /* <DEDUP_REMOVED lines=21> */
[----:B------:R1:W-:Y:S06]  /*4f10*/  MEMBAR.ALL.CTA ;  /* 0x0000000000007992 */ /* 0x0003ec0000008000 */
[----:B-1----:R-:W1:Y:S02]  /*4f20*/  FENCE.VIEW.ASYNC.S ;  /* 0x00000000000073c6 */ /* 0x002e640000000000 */
[----:B-1----:R-:W-:Y:S06]  /*4f30*/  BAR.SYNC.DEFER_BLOCKING 0x0 ;  /* 0x0000000000007b1d */ /* 0x002fec0000010000 */
[----:B------:R-:W-:Y:S05]  /*4f40*/  @P0 BRA `(.L_x_9) ;  /* 0x00000000003c0947 */ /* 0x000fea0003800000 */
[----:B------:R-:W-:Y:S01]  /*4f50*/  UMOV UR20, UR8 ;  /* 0x0000000800147c82 */ /* 0x000fe20008000000 */
[----:B------:R-:W-:Y:S01]  /*4f60*/  UMOV UR21, 0x40004040 ;  /* 0x4000404000157882 */ /* 0x000fe20000000000 */
[----:B------:R-:W-:Y:S01]  /*4f70*/  UMOV UR22, UR10 ;  /* 0x0000000a00167c82 */ /* 0x000fe20008000000 */
[----:B------:R-:W-:Y:S01]  /*4f80*/  UMOV UR23, 0x80004020 ;  /* 0x8000402000177882 */ /* 0x000fe20000000000 */
[----:B------:R-:W-:Y:S01]  /*4f90*/  UMOV UR24, 0x0 ;  /* 0x0000000000187882 */ /* 0x000fe20000000000 */
[----:B------:R-:W-:Y:S01]  /*4fa0*/  UMOV UR25, 0x4208490 ;  /* 0x0420849000197882 */ /* 0x000fe20000000000 */
[----:B------:R-:W-:Y:S01]  /*4fb0*/  UMOV UR6, UR15 ;  /* 0x0000000f00067c82 */ /* 0x000fe20008000000 */
[----:B------:R-:W-:Y:S01]  /*4fc0*/  UMOV UR7, URZ ;  /* 0x000000ff00077c82 */ /* 0x000fe20008000000 */
[----:B------:R-:W-:Y:S01]  /*4fd0*/  UMOV UR28, 0x0 ;  /* 0x00000000001c7882 */ /* 0x000fe20000000000 */
[----:B------:R-:W-:Y:S01]  /*4fe0*/  UMOV UR29, 0x4208490 ;  /* 0x04208490001d7882 */ /* 0x000fe20000000000 */
[----:B------:R1:W-:Y:S01]  /*4ff0*/  UTCHMMA gdesc[UR20], gdesc[UR22], tmem[UR12], tmem[UR24], idesc[UR25], UPT ;  /* 0x00ff1816140075ea */ /* 0x0003e2000b80000c */
[----:B------:R-:W-:Y:S01]  /*5000*/  UMOV UR6, UR6 ;  /* 0x0000000600067c82 */ /* 0x000fe20008000000 */
[----:B------:R1:W-:Y:S01]  /*5010*/  UTCHMMA gdesc[UR16], gdesc[UR18], tmem[UR12], tmem[UR28], idesc[UR29], UPT ;  /* 0x00ff1c12100075ea */ /* 0x0003e2000b80000c */
[----:B------:R1:W-:Y:S01]  /*5020*/  UTCBAR [UR6], URZ ;  /* 0x000000ff060073e9 */ /* 0x0003e200080000ff */
[----:B------:R-:W-:-:S02]  /*5030*/  NOP ;  /* 0x0000000000007918 */ /* 0x000fc40000000000 */
.L_x_9:
[----:B------:R-:W-:Y:S01]  /*5040*/  UIADD3 UR5, UPT, UPT, UR5, 0x1, URZ ;  /* 0x0000000105057890 */ /* 0x000fe2000fffe0ff */
[----:B------:R-:W-:Y:S02]  /*5050*/  VIADD R104, R104, 0xffffffff ;  /* 0xffffffff68687836 */ /* 0x000fe40000000000 */
[----:B------:R-:W-:Y:S01]  /*5060*/  VIADD R24, R24, 0xffffffe0 ;  /* 0xffffffe018187836 */ /* 0x000fe20000000000 */
[----:B------:R-:W-:Y:S02]  /*5070*/  UISETP.GT.AND UP0, UPT, UR5, 0x1, UPT ;  /* 0x000000010500788c */ /* 0x000fe4000bf04270 */
[----:B------:R-:W-:Y:S02]  /*5080*/  ISETP.NE.U32.AND P3, PT, R104, RZ, PT ;  /* 0x000000ff6800720c */ /* 0x000fe40003f65070 */
[----:B-1----:R-:W-:Y:S02]  /*5090*/  USEL UR6, URZ, 0x1, !UP0 ;  /* 0x00000001ff067887 */ /* 0x002fe4000c000000 */
[----:B------:R-:W-:-:S02]  /*50a0*/  USEL UR5, UR5, URZ, !UP0 ;  /* 0x000000ff05057287 */ /* 0x000fc4000c000000 */
[----:B------:R-:W-:-:S03]  /*50b0*/  ULOP3.LUT UR7, UR4, UR6, URZ, 0x3c, !UPT ;  /* 0x0000000604077292 */ /* 0x000fc6000f8e3cff */
[----:B------:R-:W-:-:S04]  /*50c0*/  UMOV UR6, UR4 ;  /* 0x0000000400067c82 */ /* 0x000fc80008000000 */
[----:B------:R-:W-:Y:S01]  /*50d0*/  UMOV UR4, UR7 ;  /* 0x0000000700047c82 */ /* 0x000fe20008000000 */
[----:B------:R-:W-:Y:S05]  /*50e0*/  @P3 BRA `(.L_x_10) ;  /* 0xfffffff000283947 */ /* 0x000fea000383ffff */
.L_x_7:
[----:B------:R-:W1:Y:S01]  /*50f0*/  S2R R70, SR_CgaCtaId ;  /* 0x0000000000467919 */ /* 0x000e620000008800 */
[----:B------:R-:W-:Y:S01]  /*5100*/  ISETP.GE.AND P0, PT, R108, 0x20, PT ;  /* 0x000000206c00780c */ /* 0x000fe20003f06270 */
[----:B0-----:R-:W0:-:S12]  /*5110*/  LDCU.128 UR8, c[0x0][0x390] ;  /* 0x00007200ff0877ac */ /* 0x001e180008000c00 */
[----:B------:R-:W-:Y:S05]  /*5120*/  @!P0 BRA `(.L_x_11) ;  /* 0x0000000000108947 */ /* 0x000fea0003800000 */
[----:B------:R-:W-:-:S06]  /*5130*/  USHF.L.U32 UR6, UR6, 0x1f, URZ ;  /* 0x0000001f06067899 */ /* 0x000fcc00080006ff */
[----:B------:R-:W-:-:S04]  /*5140*/  IMAD.U32 R4, RZ, RZ, UR6 ;  /* 0x00000006ff047e24 */ /* 0x000fc8000f8e00ff */
[----:B------:R-:W2:Y:S02]  /*5150*/  SYNCS.PHASECHK.TRANS64.TRYWAIT P0, [UR15], R4 ;  /* 0x00000004ff0075a7 */ /* 0x000ea4000800110f */
[----:B--2---:R-:W-:Y:S05]  /*5160*/  @!P0 BRA `(.L_x_12) ;  /* 0x0000002000788947 */ /* 0x004fea0003800000 */
.L_x_11:
[----:B------:R-:W-:Y:S01]  /*5170*/  BAR.SYNC.DEFER_BLOCKING 0x0 ;  /* 0x0000000000007b1d */ /* 0x000fe20000010000 */
[----:B-1----:R-:W-:Y:S01]  /*5180*/  IMAD.SHL.U32 R70, R70, 0x80, RZ ;  /* 0x0000008046467824 */ /* 0x002fe200078e00ff */
[----:B0-----:R-:W-:Y:S01]  /*5190*/  ISETP.GE.AND P0, PT, R2, UR10, PT ;  /* 0x0000000a02007c0c */ /* 0x001fe2000bf06270 */
[C---:B------:R-:W-:Y:S02]  /*51a0*/  IMAD.SHL.U32 R69, R68.reuse, 0x80, RZ ;  /* 0x0000008044457824 */ /* 0x040fe400078e00ff */
[C---:B------:R-:W-:Y:S01]  /*51b0*/  IMAD.SHL.U32 R80, R68.reuse, 0x10, RZ ;  /* 0x0000001044507824 */ /* 0x040fe200078e00ff */
[----:B------:R-:W-:Y:S01]  /*51c0*/  LOP3.LUT R3, R3, 0x180, R70, 0xf8, !PT ;  /* 0x0000018003037812 */ /* 0x000fe200078ef846 */
[----:B------:R-:W-:Y:S01]  /*51d0*/  IMAD.SHL.U32 R68, R68, 0x8, RZ ;  /* 0x0000000844447824 */ /* 0x000fe200078e00ff */
[----:B------:R-:W-:Y:S01]  /*51e0*/  LOP3.LUT R70, R69, 0x800, RZ, 0xc0, !PT ;  /* 0x0000080045467812 */ /* 0x000fe200078ec0ff */
[----:B------:R-:W0:Y:S01]  /*51f0*/  LDCU UR4, c[0x0][0x3b4] ;  /* 0x00007680ff0477ac */ /* 0x000e220008000800 */
[----:B------:R-:W-:-:S02]  /*5200*/  LOP3.LUT R69, R80, 0xf0, RZ, 0xc0, !PT ;  /* 0x000000f050457812 */ /* 0x000fc400078ec0ff */
[----:B------:R-:W-:Y:S02]  /*5210*/  LOP3.LUT R0, R0, R3, RZ, 0xfc, !PT ;  /* 0x0000000300007212 */ /* 0x000fe400078efcff */
[----:B------:R-:W-:Y:S02]  /*5220*/  IADD3 R69, PT, PT, R69, UR13, R70 ;  /* 0x0000000d45457c10 */ /* 0x000fe4000fffe046 */
[----:B------:R-:W-:Y:S02]  /*5230*/  LOP3.LUT R68, R68, 0x300, RZ, 0xc0, !PT ;  /* 0x0000030044447812 */ /* 0x000fe400078ec0ff */
[C---:B------:R-:W-:Y:S02]  /*5240*/  LOP3.LUT R71, R0.reuse, 0x2, RZ, 0xfc, !PT ;  /* 0x0000000200477812 */ /* 0x040fe400078efcff */
[----:B------:R-:W-:Y:S01]  /*5250*/  LOP3.LUT R70, R0, 0x4, RZ, 0xfc, !PT ;  /* 0x0000000400467812 */ /* 0x000fe200078efcff */
[----:B------:R-:W-:Y:S01]  /*5260*/  IMAD.IADD R81, R68, 0x1, R69 ;  /* 0x0000000144517824 */ /* 0x000fe200078e0245 */
[----:B------:R-:W-:Y:S01]  /*5270*/  ISETP.LT.AND P6, PT, R71, UR11, !P0 ;  /* 0x0000000b47007c0c */ /* 0x000fe2000c7c1270 */
[----:B------:R-:W1:Y:S02]  /*5280*/  @!P2 SYNCS.CCTL.IV [UR13+0x6000] ;  /* 0x00600000ff00a9b1 */ /* 0x000e64000800000d */
[----:B-1----:R-:W-:Y:S01]  /*5290*/  BAR.SYNC.DEFER_BLOCKING 0x0 ;  /* 0x0000000000007b1d */ /* 0x002fe20000010000 */
[----:B------:R-:W-:-:S02]  /*52a0*/  ISETP.LT.AND P5, PT, R70, UR11, !P0 ;  /* 0x0000000b46007c0c */ /* 0x000fc4000c7a1270 */
[----:B------:R-:W-:-:S04]  /*52b0*/  LOP3.LUT R3, R0, 0x6, RZ, 0xfc, !PT ;  /* 0x0000000600037812 */ /* 0x000fc800078efcff */
[----:B------:R-:W-:Y:S01]  /*52c0*/  ISETP.LT.AND P4, PT, R3, UR11, !P0 ;  /* 0x0000000b03007c0c */ /* 0x000fe2000c781270 */
[----:B------:R-:W-:Y:S01]  /*52d0*/  LDTM.16dp32bit_t0_t15.x64 R4, tmem[UR14] ;  /* 0x0000000e000479ee */ /* 0x000fe20008b00000 */
[----:B------:R-:W1:Y:S01]  /*52e0*/  LDTM.16dp32bit_t16_t31.x64 R4, tmem[UR14+0x40] ;  /* 0x0000400e000479ee */ /* 0x000e620008b20000 */
[----:B------:R-:W2:Y:S01]  /*52f0*/  LDC R3, c[0x0][0x3b8] ;  /* 0x0000ee00ff037b82 */ /* 0x000ea20000000800 */
[----:B------:R-:W3:Y:S01]  /*5300*/  @!P2 SYNCS.CCTL.IV [UR13+0x6008] ;  /* 0x00600800ff00a9b1 */ /* 0x000ee2000800000d */
[----:B------:R-:W-:Y:S01]  /*5310*/  NOP ;  /* 0x0000000000007918 */ /* 0x000fe20000000000 */
[----:B-1----:R-:W-:Y:S02]  /*5320*/  F2FP.BF16.F32.PACK_AB R4, R6, R4 ;  /* 0x000000040604723e */ /* 0x002fe400000010ff */
[----:B------:R-:W-:Y:S02]  /*5330*/  F2FP.BF16.F32.PACK_AB R68, R7, R5 ;  /* 0x000000050744723e */ /* 0x000fe400000010ff */
[----:B------:R-:W-:-:S02]  /*5340*/  F2FP.BF16.F32.PACK_AB R5, R10, R8 ;  /* 0x000000080a05723e */ /* 0x000fc400000010ff */
[----:B------:R-:W-:Y:S02]  /*5350*/  F2FP.BF16.F32.PACK_AB R69, R11, R9 ;  /* 0x000000090b45723e */ /* 0x000fe400000010ff */
[----:B------:R-:W-:Y:S02]  /*5360*/  F2FP.BF16.F32.PACK_AB R6, R14, R12 ;  /* 0x0000000c0e06723e */ /* 0x000fe400000010ff */
[----:B------:R-:W-:Y:S02]  /*5370*/  F2FP.BF16.F32.PACK_AB R70, R15, R13 ;  /* 0x0000000d0f46723e */ /* 0x000fe400000010ff */
[----:B------:R-:W-:Y:S01]  /*5380*/  F2FP.BF16.F32.PACK_AB R7, R18, R16 ;  /* 0x000000101207723e */ /* 0x000fe200000010ff */
[----:B0-----:R-:W-:Y:S01]  /*5390*/  IMAD R16, R2, UR4, RZ ;  /* 0x0000000402107c24 */ /* 0x001fe2000f8e02ff */
[----:B------:R-:W-:Y:S02]  /*53a0*/  F2FP.BF16.F32.PACK_AB R71, R19, R17 ;  /* 0x000000111347723e */ /* 0x000fe400000010ff */
[----:B------:R-:W-:Y:S01]  /*53b0*/  LOP3.LUT R17, R80, 0x7f0, RZ, 0xc0, !PT ;  /* 0x000007f050117812 */ /* 0x000fe200078ec0ff */
[----:B---3--:R2:W-:Y:S01]  /*53c0*/  STS.128 [R81], R4 ;  /* 0x0000000451007388 */ /* 0x0085e20000000c00 */
[----:B------:R-:W-:-:S02]  /*53d0*/  F2FP.BF16.F32.PACK_AB R20, R22, R20 ;  /* 0x000000141614723e */ /* 0x000fc400000010ff */
[----:B------:R-:W-:Y:S01]  /*53e0*/  F2FP.BF16.F32.PACK_AB R22, R30, R28 ;  /* 0x0000001c1e16723e */ /* 0x000fe200000010ff */
[----:B------:R0:W-:Y:S01]  /*53f0*/  STS.128 [R81+0x400], R68 ;  /* 0x0004004451007388 */ /* 0x0001e20000000c00 */
[----:B------:R-:W-:Y:S02]  /*5400*/  F2FP.BF16.F32.PACK_AB R74, R31, R29 ;  /* 0x0000001d1f4a723e */ /* 0x000fe400000010ff */
[----:B------:R-:W-:Y:S01]  /*5410*/  F2FP.BF16.F32.PACK_AB R72, R23, R21 ;  /* 0x000000151748723e */ /* 0x000fe200000010ff */
[----:B------:R-:W-:Y:S01]  /*5420*/  BAR.SYNC.DEFER_BLOCKING 0x0 ;  /* 0x0000000000007b1d */ /* 0x000fe20000010000 */
[----:B------:R-:W-:Y:S02]  /*5430*/  F2FP.BF16.F32.PACK_AB R21, R26, R24 ;  /* 0x000000181a15723e */ /* 0x000fe400000010ff */
[----:B------:R-:W-:Y:S02]  /*5440*/  F2FP.BF16.F32.PACK_AB R73, R27, R25 ;  /* 0x000000191b49723e */ /* 0x000fe400000010ff */
[----:B------:R-:W-:-:S02]  /*5450*/  F2FP.BF16.F32.PACK_AB R23, R34, R32 ;  /* 0x000000202217723e */ /* 0x000fc400000010ff */
[----:B------:R-:W-:Y:S01]  /*5460*/  F2FP.BF16.F32.PACK_AB R75, R35, R33 ;  /* 0x00000021234b723e */ /* 0x000fe200000010ff */
[C---:B--2---:R-:W-:Y:S01]  /*5470*/  IMAD R5, R0.reuse, R3, RZ ;  /* 0x0000000300057224 */ /* 0x044fe200078e02ff */
[----:B------:R-:W-:Y:S02]  /*5480*/  LOP3.LUT R8, R0, 0x8, RZ, 0xfc, !PT ;  /* 0x0000000800087812 */ /* 0x000fe400078efcff */
[----:B------:R-:W-:Y:S01]  /*5490*/  F2FP.BF16.F32.PACK_AB R76, R38, R36 ;  /* 0x00000024264c723e */ /* 0x000fe200000010ff */
[----:B------:R-:W-:Y:S01]  /*54a0*/  IMAD R7, R3, 0x2, R5 ;  /* 0x0000000203077824 */ /* 0x000fe200078e0205 */
[----:B------:R-:W-:Y:S02]  /*54b0*/  ISETP.LT.AND P3, PT, R8, UR11, !P0 ;  /* 0x0000000b08007c0c */ /* 0x000fe4000c761270 */
[----:B0-----:R-:W-:Y:S02]  /*54c0*/  F2FP.BF16.F32.PACK_AB R68, R39, R37 ;  /* 0x000000252744723e */ /* 0x001fe400000010ff */
[----:B------:R-:W-:-:S02]  /*54d0*/  F2FP.BF16.F32.PACK_AB R77, R42, R40 ;  /* 0x000000282a4d723e */ /* 0x000fc400000010ff */
[----:B------:R-:W-:Y:S02]  /*54e0*/  F2FP.BF16.F32.PACK_AB R69, R43, R41 ;  /* 0x000000292b45723e */ /* 0x000fe400000010ff */
[----:B------:R-:W-:Y:S02]  /*54f0*/  LEA R2, P2, R16, UR8, 0x1 ;  /* 0x0000000810027c11 */ /* 0x000fe4000f8408ff */
[----:B------:R-:W-:Y:S01]  /*5500*/  F2FP.BF16.F32.PACK_AB R78, R46, R44 ;  /* 0x0000002c2e4e723e */ /* 0x000fe200000010ff */
[----:B------:R-:W0:Y:S01]  /*5510*/  LDS.128 R28, [R17+UR13] ;  /* 0x0000000d111c7984 */ /* 0x000e220008000c00 */
[----:B------:R-:W-:Y:S02]  /*5520*/  F2FP.BF16.F32.PACK_AB R70, R47, R45 ;  /* 0x0000002d2f46723e */ /* 0x000fe400000010ff */
[----:B------:R-:W-:Y:S01]  /*5530*/  F2FP.BF16.F32.PACK_AB R79, R50, R48 ;  /* 0x00000030324f723e */ /* 0x000fe200000010ff */
[----:B------:R-:W-:Y:S01]  /*5540*/  LDS.128 R12, [R17+UR13+0x800] ;  /* 0x0008000d110c7984 */ /* 0x000fe20008000c00 */
[----:B------:R-:W-:-:S02]  /*5550*/  F2FP.BF16.F32.PACK_AB R71, R51, R49 ;  /* 0x000000313347723e */ /* 0x000fc400000010ff */
[----:B------:R-:W-:Y:S01]  /*5560*/  LEA.HI.X.SX32 R16, R16, UR9, 0x1, P2 ;  /* 0x0000000910107c11 */ /* 0x000fe200090f0eff */
[----:B------:R-:W-:Y:S01]  /*5570*/  BAR.SYNC.DEFER_BLOCKING 0x0 ;  /* 0x0000000000007b1d */ /* 0x000fe20000010000 */
[C---:B------:R-:W-:Y:S02]  /*5580*/  LEA R18, P2, R5.reuse, R2, 0x1 ;  /* 0x0000000205127211 */ /* 0x040fe400078408ff */
[----:B------:R-:W-:Y:S02]  /*5590*/  F2FP.BF16.F32.PACK_AB R52, R54, R52 ;  /* 0x000000343634723e */ /* 0x000fe400000010ff */
[----:B------:R-:W-:Y:S01]  /*55a0*/  LEA.HI.X.SX32 R19, R5, R16, 0x1, P2 ;  /* 0x0000001005137211 */ /* 0x000fe200010f0eff */
[----:B------:R-:W-:Y:S01]  /*55b0*/  IMAD R5, R3, 0x2, R7 ;  /* 0x0000000203057824 */ /* 0x000fe200078e0207 */
[----:B------:R-:W-:Y:S02]  /*55c0*/  LEA R32, P2, R7, R2, 0x1 ;  /* 0x0000000207207211 */ /* 0x000fe400078408ff */
[----:B------:R-:W-:-:S02]  /*55d0*/  F2FP.BF16.F32.PACK_AB R44, R55, R53 ;  /* 0x00000035372c723e */ /* 0x000fc400000010ff */
[----:B------:R-:W-:Y:S01]  /*55e0*/  LEA.HI.X.SX32 R33, R7, R16, 0x1, P2 ;  /* 0x0000001007217211 */ /* 0x000fe200010f0eff */
[----:B------:R-:W-:Y:S01]  /*55f0*/  IMAD R7, R3, 0x2, R5 ;  /* 0x0000000203077824 */ /* 0x000fe200078e0205 */
[C---:B------:R-:W-:Y:S02]  /*5600*/  LEA R34, P2, R5.reuse, R2, 0x1 ;  /* 0x0000000205227211 */ /* 0x040fe400078408ff */
[----:B------:R-:W-:Y:S02]  /*5610*/  F2FP.BF16.F32.PACK_AB R53, R58, R56 ;  /* 0x000000383a35723e */ /* 0x000fe400000010ff */
[----:B------:R-:W-:Y:S01]  /*5620*/  LEA.HI.X.SX32 R35, R5, R16, 0x1, P2 ;  /* 0x0000001005237211 */ /* 0x000fe200010f0eff */
[----:B------:R-:W-:Y:S01]  /*5630*/  IMAD R5, R3, 0x2, R7 ;  /* 0x0000000203057824 */ /* 0x000fe200078e0207 */
[----:B------:R-:W-:Y:S02]  /*5640*/  LEA R36, P2, R7, R2, 0x1 ;  /* 0x0000000207247211 */ /* 0x000fe400078408ff */
[----:B------:R-:W-:Y:S01]  /*5650*/  F2FP.BF16.F32.PACK_AB R45, R59, R57 ;  /* 0x000000393b2d723e */ /* 0x000fe200000010ff */
[----:B------:R-:W-:Y:S01]  /*5660*/  IMAD R43, R3, 0x2, R5 ;  /* 0x00000002032b7824 */ /* 0x000fe200078e0205 */
[----:B------:R-:W-:Y:S01]  /*5670*/  LEA.HI.X.SX32 R37, R7, R16, 0x1, P2 ;  /* 0x0000001007257211 */ /* 0x000fe200010f0eff */
[----:B------:R-:W-:Y:S01]  /*5680*/  STS.128 [R81], R20 ;  /* 0x0000001451007388 */ /* 0x000fe20000000c00 */
[----:B------:R-:W-:-:S02]  /*5690*/  LEA R38, P2, R5, R2, 0x1 ;  /* 0x0000000205267211 */ /* 0x000fc400078408ff */
[----:B------:R-:W-:Y:S01]  /*56a0*/  F2FP.BF16.F32.PACK_AB R54, R62, R60 ;  /* 0x0000003c3e36723e */ /* 0x000fe200000010ff */
[----:B------:R-:W-:Y:S01]  /*56b0*/  STS.128 [R81+0x400], R72 ;  /* 0x0004004851007388 */ /* 0x000fe20000000c00 */
[----:B------:R-:W-:Y:S02]  /*56c0*/  LEA.HI.X.SX32 R39, R5, R16, 0x1, P2 ;  /* 0x0000001005277211 */ /* 0x000fe400010f0eff */
[----:B------:R-:W-:Y:S01]  /*56d0*/  F2FP.BF16.F32.PACK_AB R46, R63, R61 ;  /* 0x0000003d3f2e723e */ /* 0x000fe200000010ff */
[----:B------:R-:W-:Y:S01]  /*56e0*/  BAR.SYNC.DEFER_BLOCKING 0x0 ;  /* 0x0000000000007b1d */ /* 0x000fe20000010000 */
[----:B------:R-:W-:Y:S02]  /*56f0*/  F2FP.BF16.F32.PACK_AB R55, R66, R64 ;  /* 0x000000404237723e */ /* 0x000fe400000010ff */
[----:B------:R-:W-:Y:S02]  /*5700*/  F2FP.BF16.F32.PACK_AB R47, R67, R65 ;  /* 0x00000041432f723e */ /* 0x000fe400000010ff */
[----:B------:R-:W-:-:S02]  /*5710*/  LEA R40, P2, R43, R2, 0x1 ;  /* 0x000000022b287211 */ /* 0x000fc400078408ff */
[C---:B------:R-:W-:Y:S02]  /*5720*/  LOP3.LUT R48, R0.reuse, 0xa, RZ, 0xfc, !PT ;  /* 0x0000000a00307812 */ /* 0x040fe400078efcff */
[----:B------:R-:W-:Y:S01]  /*5730*/  LEA.HI.X.SX32 R41, R43, R16, 0x1, P2 ;  /* 0x000000102b297211 */ /* 0x000fe200010f0eff */
[----:B------:R-:W-:Y:S01]  /*5740*/  IMAD R43, R3, 0x2, R43 ;  /* 0x00000002032b7824 */ /* 0x000fe200078e022b */
[----:B------:R-:W-:Y:S02]  /*5750*/  ISETP.LT.AND P2, PT, R0, UR11, !P0 ;  /* 0x0000000b00007c0c */ /* 0x000fe4000c741270 */
[----:B0-----:R-:W-:Y:S02]  /*5760*/  PRMT R49, R28, 0x7632, R49 ;  /* 0x000076321c317816 */ /* 0x001fe40000000031 */
[----:B------:R-:W-:Y:S01]  /*5770*/  LOP3.LUT R42, R0, 0xc, RZ, 0xfc, !PT ;  /* 0x0000000c002a7812 */ /* 0x000fe200078efcff */
[----:B------:R-:W0:Y:S04]  /*5780*/  LDS.128 R24, [R17+UR13] ;  /* 0x0000000d11187984 */ /* 0x000e280008000c00 */
[----:B------:R-:W-:Y:S01]  /*5790*/  LDS.128 R8, [R17+UR13+0x800] ;  /* 0x0008000d11087984 */ /* 0x000fe20008000c00 */
[----:B------:R-:W-:Y:S06]  /*57a0*/  BAR.SYNC.DEFER_BLOCKING 0x0 ;  /* 0x0000000000007b1d */ /* 0x000fec0000010000 */
[----:B------:R-:W-:Y:S04]  /*57b0*/  STS.128 [R81], R76 ;  /* 0x0000004c51007388 */ /* 0x000fe80000000c00 */
[----:B------:R-:W-:Y:S01]  /*57c0*/  STS.128 [R81+0x400], R68 ;  /* 0x0004004451007388 */ /* 0x000fe20000000c00 */
[----:B------:R-:W-:Y:S06]  /*57d0*/  BAR.SYNC.DEFER_BLOCKING 0x0 ;  /* 0x0000000000007b1d */ /* 0x000fec0000010000 */
[----:B------:R-:W1:Y:S04]  /*57e0*/  LDS.128 R20, [R17+UR13] ;  /* 0x0000000d11147984 */ /* 0x000e680008000c00 */
[----:B------:R-:W-:Y:S01]  /*57f0*/  LDS.128 R4, [R17+UR13+0x800] ;  /* 0x0008000d11047984 */ /* 0x000fe20008000c00 */
[----:B------:R-:W-:Y:S06]  /*5800*/  BAR.SYNC.DEFER_BLOCKING 0x0 ;  /* 0x0000000000007b1d */ /* 0x000fec0000010000 */
[----:B------:R-:W-:Y:S04]  /*5810*/  STS.128 [R81], R52 ;  /* 0x0000003451007388 */ /* 0x000fe80000000c00 */
[----:B------:R-:W-:Y:S01]  /*5820*/  STS.128 [R81+0x400], R44 ;  /* 0x0004002c51007388 */ /* 0x000fe20000000c00 */
[----:B------:R-:W-:Y:S06]  /*5830*/  BAR.SYNC.DEFER_BLOCKING 0x0 ;  /* 0x0000000000007b1d */ /* 0x000fec0000010000 */
[----:B------:R2:W-:Y:S01]  /*5840*/  @P2 STG.E.U16 desc[UR26][R18.64], R28 ;  /* 0x0000001c12002986 */ /* 0x0005e2000c10151a */
[----:B------:R-:W-:-:S02]  /*5850*/  ISETP.LT.AND P2, PT, R48, UR11, !P0 ;  /* 0x0000000b30007c0c */ /* 0x000fc4000c741270 */
[----:B------:R-:W-:Y:S01]  /*5860*/  LOP3.LUT R48, R0, 0xe, RZ, 0xfc, !PT ;  /* 0x0000000e00307812 */ /* 0x000fe200078efcff */
[----:B------:R3:W-:Y:S01]  /*5870*/  @P6 STG.E.U16 desc[UR26][R32.64], R49 ;  /* 0x0000003120006986 */ /* 0x0007e2000c10151a */
[----:B------:R-:W-:Y:S02]  /*5880*/  ISETP.LT.AND P6, PT, R42, UR11, !P0 ;  /* 0x0000000b2a007c0c */ /* 0x000fe4000c7c1270 */
[----:B------:R-:W-:Y:S01]  /*5890*/  LOP3.LUT R42, R0, 0x10, RZ, 0xfc, !PT ;  /* 0x00000010002a7812 */ /* 0x000fe200078efcff */
[----:B------:R4:W-:Y:S01]  /*58a0*/  @P5 STG.E.U16 desc[UR26][R34.64], R29 ;  /* 0x0000001d22005986 */ /* 0x0009e2000c10151a */
[----:B------:R-:W-:Y:S02]  /*58b0*/  ISETP.LT.AND P5, PT, R48, UR11, !P0 ;  /* 0x0000000b30007c0c */ /* 0x000fe4000c7a1270 */
[----:B--2---:R-:W-:Y:S02]  /*58c0*/  PRMT R19, R29, 0x7632, R19 ;  /* 0x000076321d137816 */ /* 0x004fe40000000013 */
[----:B------:R-:W-:-:S02]  /*58d0*/  LOP3.LUT R28, R0, 0x12, RZ, 0xfc, !PT ;  /* 0x00000012001c7812 */ /* 0x000fc400078efcff */
[----:B---3--:R-:W-:Y:S01]  /*58e0*/  LOP3.LUT R32, R0, 0x14, RZ, 0xfc, !PT ;  /* 0x0000001400207812 */ /* 0x008fe200078efcff */
[----:B------:R2:W-:Y:S01]  /*58f0*/  @P4 STG.E.U16 desc[UR26][R36.64], R19 ;  /* 0x0000001324004986 */ /* 0x0005e2000c10151a */
[----:B------:R-:W-:Y:S02]  /*5900*/  ISETP.LT.AND P4, PT, R42, UR11, !P0 ;  /* 0x0000000b2a007c0c */ /* 0x000fe4000c781270 */
[----:B----4-:R-:W-:Y:S01]  /*5910*/  PRMT R35, R30, 0x7632, R35 ;  /* 0x000076321e237816 */ /* 0x010fe20000000023 */
[----:B------:R-:W-:Y:S01]  /*5920*/  @P3 STG.E.U16 desc[UR26][R38.64], R30 ;  /* 0x0000001e26003986 */ /* 0x000fe2000c10151a */
[----:B------:R-:W-:Y:S01]  /*5930*/  LEA R18, P3, R43, R2, 0x1 ;  /* 0x000000022b127211 */ /* 0x000fe200078608ff */
[C---:B------:R-:W-:Y:S02]  /*5940*/  IMAD R29, R3.reuse, 0x2, R43 ;  /* 0x00000002031d7824 */ /* 0x040fe400078e022b */
[----:B------:R3:W-:Y:S01]  /*5950*/  @P2 STG.E.U16 desc[UR26][R40.64], R35 ;  /* 0x0000002328002986 */ /* 0x0007e2000c10151a */
[----:B------:R-:W-:Y:S01]  /*5960*/  ISETP.LT.AND P2, PT, R28, UR11, !P0 ;  /* 0x0000000b1c007c0c */ /* 0x000fe2000c741270 */
[----:B------:R-:W-:Y:S01]  /*5970*/  IMAD R33, R3, 0x2, R29 ;  /* 0x0000000203217824 */ /* 0x000fe200078e021d */
[----:B--2---:R-:W-:-:S02]  /*5980*/  LEA.HI.X.SX32 R19, R43, R16, 0x1, P3 ;  /* 0x000000102b137211 */ /* 0x004fc400018f0eff */
[----:B------:R-:W-:Y:S02]  /*5990*/  LEA R28, P3, R29, R2, 0x1 ;  /* 0x000000021d1c7211 */ /* 0x000fe400078608ff */
[----:B------:R-:W-:Y:S01]  /*59a0*/  PRMT R36, R31, 0x7632, R36 ;  /* 0x000076321f247816 */ /* 0x000fe20000000024 */
[----:B------:R2:W-:Y:S01]  /*59b0*/  @P6 STG.E.U16 desc[UR26][R18.64], R31 ;  /* 0x0000001f12006986 */ /* 0x0005e2000c10151a */
[----:B------:R-:W-:Y:S02]  /*59c0*/  ISETP.LT.AND P6, PT, R32, UR11, !P0 ;  /* 0x0000000b20007c0c */ /* 0x000fe4000c7c1270 */
[----:B------:R-:W-:Y:S01]  /*59d0*/  LEA.HI.X.SX32 R29, R29, R16, 0x1, P3 ;  /* 0x000000101d1d7211 */ /* 0x000fe200018f0eff */
[----:B---3--:R-:W-:Y:S01]  /*59e0*/  IMAD R35, R3, 0x2, R33 ;  /* 0x0000000203237824 */ /* 0x008fe200078e0221 */
[C---:B------:R-:W-:Y:S02]  /*59f0*/  LEA R32, P3, R33.reuse, R2, 0x1 ;  /* 0x0000000221207211 */ /* 0x040fe400078608ff */
[----:B------:R-:W-:Y:S01]  /*5a00*/  LOP3.LUT R30, R0, 0x16, RZ, 0xfc, !PT ;  /* 0x00000016001e7812 */ /* 0x000fe200078efcff */
[----:B------:R3:W-:Y:S01]  /*5a10*/  @P5 STG.E.U16 desc[UR26][R28.64], R36 ;  /* 0x000000241c005986 */ /* 0x0007e2000c10151a */
[----:B------:R-:W-:-:S02]  /*5a20*/  LEA.HI.X.SX32 R33, R33, R16, 0x1, P3 ;  /* 0x0000001021217211 */ /* 0x000fc400018f0eff */
[----:B------:R-:W-:Y:S01]  /*5a30*/  LEA R34, P5, R35, R2, 0x1 ;  /* 0x0000000223227211 */ /* 0x000fe200078a08ff */
[----:B--2---:R-:W-:Y:S01]  /*5a40*/  IMAD R19, R3, 0x2, R35 ;  /* 0x0000000203137824 */ /* 0x004fe200078e0223 */
[----:B------:R-:W-:Y:S01]  /*5a50*/  LOP3.LUT R18, R0, 0x18, RZ, 0xfc, !PT ;  /* 0x0000001800127812 */ /* 0x000fe200078efcff */
[----:B0-----:R0:W-:Y:S01]  /*5a60*/  @P4 STG.E.U16 desc[UR26][R32.64], R24 ;  /* 0x0000001820004986 */ /* 0x0011e2000c10151a */
[----:B------:R-:W-:Y:S02]  /*5a70*/  LEA.HI.X.SX32 R35, R35, R16, 0x1, P5 ;  /* 0x0000001023237211 */ /* 0x000fe400028f0eff */
[----:B------:R-:W-:Y:S02]  /*5a80*/  ISETP.LT.AND P4, PT, R18, UR11, !P0 ;  /* 0x0000000b12007c0c */ /* 0x000fe4000c781270 */
[----:B------:R-:W-:Y:S01]  /*5a90*/  LEA R18, P5, R19, R2, 0x1 ;  /* 0x0000000213127211 */ /* 0x000fe200078a08ff */
[----:B---3--:R-:W-:Y:S01]  /*5aa0*/  IMAD R29, R3, 0x2, R19 ;  /* 0x00000002031d7824 */ /* 0x008fe200078e0213 */
[----:B------:R-:W-:-:S02]  /*5ab0*/  ISETP.LT.AND P3, PT, R30, UR11, !P0 ;  /* 0x0000000b1e007c0c */ /* 0x000fc4000c761270 */
[----:B------:R-:W-:Y:S01]  /*5ac0*/  LEA.HI.X.SX32 R19, R19, R16, 0x1, P5 ;  /* 0x0000001013137211 */ /* 0x000fe200028f0eff */
[----:B------:R-:W-:Y:S01]  /*5ad0*/  IMAD R31, R3, 0x2, R29 ;  /* 0x00000002031f7824 */ /* 0x000fe200078e021d */
[----:B------:R-:W-:Y:S02]  /*5ae0*/  LOP3.LUT R30, R0, 0x1a, RZ, 0xfc, !PT ;  /* 0x0000001a001e7812 */ /* 0x000fe400078efcff */
[----:B0-----:R-:W-:Y:S02]  /*5af0*/  PRMT R33, R24, 0x7632, R33 ;  /* 0x0000763218217816 */ /* 0x001fe40000000021 */
[----:B------:R-:W-:Y:S02]  /*5b00*/  LEA R28, P5, R29, R2, 0x1 ;  /* 0x000000021d1c7211 */ /* 0x000fe400078a08ff */
[----:B------:R-:W-:Y:S01]  /*5b10*/  LOP3.LUT R24, R0, 0x1c, RZ, 0xfc, !PT ;  /* 0x0000001c00187812 */ /* 0x000fe200078efcff */
[----:B------:R0:W-:Y:S01]  /*5b20*/  @P2 STG.E.U16 desc[UR26][R34.64], R33 ;  /* 0x0000002122002986 */ /* 0x0001e2000c10151a */
[----:B------:R-:W-:-:S02]  /*5b30*/  ISETP.LT.AND P2, PT, R30, UR11, !P0 ;  /* 0x0000000b1e007c0c */ /* 0x000fc4000c741270 */
[----:B------:R-:W-:Y:S01]  /*5b40*/  LEA.HI.X.SX32 R29, R29, R16, 0x1, P5 ;  /* 0x000000101d1d7211 */ /* 0x000fe200028f0eff */
[----:B------:R2:W-:Y:S01]  /*5b50*/  @P6 STG.E.U16 desc[UR26][R18.64], R25 ;  /* 0x0000001912006986 */ /* 0x0005e2000c10151a */
[----:B------:R-:W-:Y:S02]  /*5b60*/  LEA R30, P5, R31, R2, 0x1 ;  /* 0x000000021f1e7211 */ /* 0x000fe400078a08ff */
[----:B------:R-:W-:Y:S02]  /*5b70*/  ISETP.LT.AND P6, PT, R24, UR11, !P0 ;  /* 0x0000000b18007c0c */ /* 0x000fe4000c7c1270 */
[C---:B------:R-:W-:Y:S01]  /*5b80*/  LOP3.LUT R24, R0.reuse, 0x1e, RZ, 0xfc, !PT ;  /* 0x0000001e00187812 */ /* 0x040fe200078efcff */
[----:B0-----:R-:W-:Y:S01]  /*5b90*/  IMAD R33, R3, 0x2, R31 ;  /* 0x0000000203217824 */ /* 0x001fe200078e021f */
[----:B------:R-:W-:Y:S02]  /*5ba0*/  PRMT R34, R25, 0x7632, R34 ;  /* 0x0000763219227816 */ /* 0x000fe40000000022 */
[----:B------:R-:W-:Y:S01]  /*5bb0*/  LEA.HI.X.SX32 R31, R31, R16, 0x1, P5 ;  /* 0x000000101f1f7211 */ /* 0x000fe200028f0eff */
[----:B--2---:R-:W-:Y:S01]  /*5bc0*/  IMAD R19, R3, 0x2, R33 ;  /* 0x0000000203137824 */ /* 0x004fe200078e0221 */
[----:B------:R-:W-:Y:S01]  /*5bd0*/  LEA R32, P5, R33, R2, 0x1 ;  /* 0x0000000221207211 */ /* 0x000fe200078a08ff */
[----:B------:R0:W-:Y:S01]  /*5be0*/  @P3 STG.E.U16 desc[UR26][R28.64], R34 ;  /* 0x000000221c003986 */ /* 0x0001e2000c10151a */
[----:B------:R-:W-:Y:S01]  /*5bf0*/  LOP3.LUT R18, R0, 0x20, RZ, 0xfc, !PT ;  /* 0x0000002000127812 */ /* 0x000fe200078efcff */
[----:B------:R-:W-:Y:S01]  /*5c00*/  IMAD R25, R3, 0x2, R19 ;  /* 0x0000000203197824 */ /* 0x000fe200078e0213 */
[----:B------:R-:W-:Y:S01]  /*5c10*/  LEA.HI.X.SX32 R33, R33, R16, 0x1, P5 ;  /* 0x0000001021217211 */ /* 0x000fe200028f0eff */
[----:B------:R2:W-:Y:S01]  /*5c20*/  @P4 STG.E.U16 desc[UR26][R30.64], R26 ;  /* 0x0000001a1e004986 */ /* 0x0005e2000c10151a */
[----:B------:R-:W-:-:S02]  /*5c30*/  ISETP.LT.AND P3, PT, R24, UR11, !P0 ;  /* 0x0000000b18007c0c */ /* 0x000fc4000c761270 */
[----:B------:R-:W-:Y:S02]  /*5c40*/  ISETP.LT.AND P4, PT, R18, UR11, !P0 ;  /* 0x0000000b12007c0c */ /* 0x000fe4000c781270 */
[----:B------:R-:W-:Y:S02]  /*5c50*/  LOP3.LUT R24, R0, 0x22, RZ, 0xfc, !PT ;  /* 0x0000002200187812 */ /* 0x000fe400078efcff */
[----:B------:R-:W-:Y:S01]  /*5c60*/  LEA R18, P5, R19, R2, 0x1 ;  /* 0x0000000213127211 */ /* 0x000fe200078a08ff */
[----:B0-----:R-:W-:Y:S01]  /*5c70*/  IMAD R29, R3, 0x2, R25 ;  /* 0x00000002031d7824 */ /* 0x001fe200078e0219 */
[----:B-1----:R-:W-:Y:S02]  /*5c80*/  PRMT R34, R20, 0x7632, R34 ;  /* 0x0000763214227816 */ /* 0x002fe40000000022 */
[----:B------:R-:W-:Y:S02]  /*5c90*/  LEA.HI.X.SX32 R19, R19, R16, 0x1, P5 ;  /* 0x0000001013137211 */ /* 0x000fe400028f0eff */
[----:B--2---:R-:W-:-:S02]  /*5ca0*/  PRMT R31, R26, 0x7632, R31 ;  /* 0x000076321a1f7816 */ /* 0x004fc4000000001f */
[----:B------:R-:W-:-:S03]  /*5cb0*/  LOP3.LUT R26, R0, 0x24, RZ, 0xfc, !PT ;  /* 0x00000024001a7812 */ /* 0x000fc600078efcff */
[----:B------:R0:W-:Y:S01]  /*5cc0*/  @P2 STG.E.U16 desc[UR26][R32.64], R31 ;  /* 0x0000001f20002986 */ /* 0x0001e2000c10151a */
[----:B------:R-:W-:Y:S02]  /*5cd0*/  ISETP.LT.AND P2, PT, R24, UR11, !P0 ;  /* 0x0000000b18007c0c */ /* 0x000fe4000c741270 */
[C---:B------:R-:W-:Y:S01]  /*5ce0*/  LEA R24, P5, R25.reuse, R2, 0x1 ;  /* 0x0000000219187211 */ /* 0x040fe200078a08ff */
[----:B------:R1:W-:Y:S01]  /*5cf0*/  @P6 STG.E.U16 desc[UR26][R18.64], R27 ;  /* 0x0000001b12006986 */ /* 0x0003e2000c10151a */
[----:B------:R-:W-:Y:S02]  /*5d00*/  ISETP.LT.AND P6, PT, R26, UR11, !P0 ;  /* 0x0000000b1a007c0c */ /* 0x000fe4000c7c1270 */
[----:B------:R-:W-:Y:S02]  /*5d10*/  LEA.HI.X.SX32 R25, R25, R16, 0x1, P5 ;  /* 0x0000001019197211 */ /* 0x000fe400028f0eff */
[----:B------:R-:W-:Y:S02]  /*5d20*/  LEA R28, P5, R29, R2, 0x1 ;  /* 0x000000021d1c7211 */ /* 0x000fe400078a08ff */
[----:B------:R-:W-:Y:S01]  /*5d30*/  LOP3.LUT R26, R0, 0x26, RZ, 0xfc, !PT ;  /* 0x00000026001a7812 */ /* 0x000fe200078efcff */
[----:B0-----:R-:W-:Y:S01]  /*5d40*/  IMAD R31, R3, 0x2, R29 ;  /* 0x00000002031f7824 */ /* 0x001fe200078e021d */
[----:B------:R-:W-:-:S02]  /*5d50*/  PRMT R32, R27, 0x7632, R32 ;  /* 0x000076321b207816 */ /* 0x000fc40000000020 */
[----:B------:R-:W-:Y:S01]  /*5d60*/  LEA.HI.X.SX32 R29, R29, R16, 0x1, P5 ;  /* 0x000000101d1d7211 */ /* 0x000fe200028f0eff */
[----:B-1----:R-:W-:Y:S01]  /*5d70*/  IMAD R27, R3, 0x2, R31 ;  /* 0x00000002031b7824 */ /* 0x002fe200078e021f */
[C---:B------:R-:W-:Y:S01]  /*5d80*/  LEA R30, P5, R31.reuse, R2, 0x1 ;  /* 0x000000021f1e7211 */ /* 0x040fe200078a08ff */
[----:B------:R-:W-:Y:S01]  /*5d90*/  @P3 STG.E.U16 desc[UR26][R24.64], R32 ;  /* 0x0000002018003986 */ /* 0x000fe2000c10151a */
[----:B------:R-:W-:Y:S02]  /*5da0*/  ISETP.LT.AND P3, PT, R26, UR11, !P0 ;  /* 0x0000000b1a007c0c */ /* 0x000fe4000c761270 */
[----:B------:R-:W-:Y:S01]  /*5db0*/  LEA.HI.X.SX32 R31, R31, R16, 0x1, P5 ;  /* 0x000000101f1f7211 */ /* 0x000fe200028f0eff */
[----:B------:R0:W-:Y:S01]  /*5dc0*/  @P4 STG.E.U16 desc[UR26][R28.64], R20 ;  /* 0x000000141c004986 */ /* 0x0001e2000c10151a */
[C---:B------:R-:W-:Y:S02]  /*5dd0*/  LOP3.LUT R19, R0.reuse, 0x28, RZ, 0xfc, !PT ;  /* 0x0000002800137812 */ /* 0x040fe400078efcff */
[----:B------:R-:W-:Y:S01]  /*5de0*/  LOP3.LUT R26, R0, 0x2a, RZ, 0xfc, !PT ;  /* 0x0000002a001a7812 */ /* 0x000fe200078efcff */
[----:B------:R1:W-:Y:S01]  /*5df0*/  @P2 STG.E.U16 desc[UR26][R30.64], R34 ;  /* 0x000000221e002986 */ /* 0x0003e2000c10151a */
[----:B------:R-:W-:-:S02]  /*5e00*/  LEA R18, P5, R27, R2, 0x1 ;  /* 0x000000021b127211 */ /* 0x000fc400078a08ff */
[----:B------:R-:W-:Y:S02]  /*5e10*/  ISETP.LT.AND P4, PT, R19, UR11, !P0 ;  /* 0x0000000b13007c0c */ /* 0x000fe4000c781270 */
[----:B------:R-:W-:Y:S02]  /*5e20*/  LEA.HI.X.SX32 R19, R27, R16, 0x1, P5 ;  /* 0x000000101b137211 */ /* 0x000fe400028f0eff */
[----:B------:R-:W-:Y:S01]  /*5e30*/  ISETP.LT.AND P2, PT, R26, UR11, !P0 ;  /* 0x0000000b1a007c0c */ /* 0x000fe2000c741270 */
[C---:B0-----:R-:W-:Y:S01]  /*5e40*/  IMAD R29, R3.reuse, 0x2, R27 ;  /* 0x00000002031d7824 */ /* 0x041fe200078e021b */
[----:B------:R-:W-:Y:S01]  /*5e50*/  LOP3.LUT R20, R0, 0x2c, RZ, 0xfc, !PT ;  /* 0x0000002c00147812 */ /* 0x000fe200078efcff */
[----:B------:R-:W0:Y:S02]  /*5e60*/  LDS.128 R24, [R17+UR13] ;  /* 0x0000000d11187984 */ /* 0x000e240008000c00 */
[----:B------:R-:W-:Y:S01]  /*5e70*/  IMAD R33, R3, 0x2, R29 ;  /* 0x0000000203217824 */ /* 0x000fe200078e021d */
[----:B------:R-:W-:Y:S01]  /*5e80*/  ISETP.LT.AND P5, PT, R20, UR11, !P0 ;  /* 0x0000000b14007c0c */ /* 0x000fe2000c7a1270 */
[----:B------:R2:W-:Y:S01]  /*5e90*/  @P6 STG.E.U16 desc[UR26][R18.64], R21 ;  /* 0x0000001512006986 */ /* 0x0005e2000c10151a */
[----:B------:R-:W-:Y:S01]  /*5ea0*/  LEA R28, P6, R29, R2, 0x1 ;  /* 0x000000021d1c7211 */ /* 0x000fe200078c08ff */
[----:B-1----:R-:W-:Y:S01]  /*5eb0*/  IMAD R31, R3, 0x2, R33 ;  /* 0x00000002031f7824 */ /* 0x002fe200078e0221 */
[----:B------:R-:W-:-:S02]  /*5ec0*/  LOP3.LUT R20, R0, 0x2e, RZ, 0xfc, !PT ;  /* 0x0000002e00147812 */ /* 0x000fc400078efcff */
[----:B------:R-:W-:Y:S02]  /*5ed0*/  LEA.HI.X.SX32 R29, R29, R16, 0x1, P6 ;  /* 0x000000101d1d7211 */ /* 0x000fe400030f0eff */
[C---:B------:R-:W-:Y:S02]  /*5ee0*/  LEA R32, P6, R33.reuse, R2, 0x1 ;  /* 0x0000000221207211 */ /* 0x040fe400078c08ff */
[----:B------:R-:W-:Y:S02]  /*5ef0*/  LOP3.LUT R30, R0, 0x32, RZ, 0xfc, !PT ;  /* 0x00000032001e7812 */ /* 0x000fe400078efcff */
[----:B------:R-:W-:Y:S02]  /*5f00*/  LEA.HI.X.SX32 R33, R33, R16, 0x1, P6 ;  /* 0x0000001021217211 */ /* 0x000fe400030f0eff */
[----:B--2---:R-:W-:Y:S01]  /*5f10*/  PRMT R19, R21, 0x7632, R19 ;  /* 0x0000763215137816 */ /* 0x004fe20000000013 */
[----:B------:R-:W-:Y:S01]  /*5f20*/  IMAD R21, R3, 0x2, R31 ;  /* 0x0000000203157824 */ /* 0x000fe200078e021f */
[----:B------:R-:W-:-:S03]  /*5f30*/  LEA R18, P6, R31, R2, 0x1 ;  /* 0x000000021f127211 */ /* 0x000fc600078c08ff */
[----:B------:R1:W-:Y:S01]  /*5f40*/  @P3 STG.E.U16 desc[UR26][R28.64], R19 ;  /* 0x000000131c003986 */ /* 0x0003e2000c10151a */
[----:B------:R-:W-:Y:S02]  /*5f50*/  ISETP.LT.AND P3, PT, R20, UR11, !P0 ;  /* 0x0000000b14007c0c */ /* 0x000fe4000c761270 */
[----:B------:R-:W-:Y:S01]  /*5f60*/  LOP3.LUT R20, R0, 0x30, RZ, 0xfc, !PT ;  /* 0x0000003000147812 */ /* 0x000fe200078efcff */
[----:B------:R2:W-:Y:S03]  /*5f70*/  @P4 STG.E.U16 desc[UR26][R32.64], R22 ;  /* 0x0000001620004986 */ /* 0x0005e6000c10151a */
[----:B------:R-:W-:Y:S02]  /*5f80*/  ISETP.LT.AND P4, PT, R20, UR11, !P0 ;  /* 0x0000000b14007c0c */ /* 0x000fe4000c781270 */
[----:B-1----:R-:W-:Y:S01]  /*5f90*/  LEA.HI.X.SX32 R19, R31, R16, 0x1, P6 ;  /* 0x000000101f137211 */ /* 0x002fe200030f0eff */
[----:B------:R-:W-:Y:S01]  /*5fa0*/  IMAD R29, R3, 0x2, R21 ;  /* 0x00000002031d7824 */ /* 0x000fe200078e0215 */
[----:B------:R-:W-:-:S02]  /*5fb0*/  LEA R20, P6, R21, R2, 0x1 ;  /* 0x0000000215147211 */ /* 0x000fc400078c08ff */
[----:B--2---:R-:W-:Y:S01]  /*5fc0*/  PRMT R33, R22, 0x7632, R33 ;  /* 0x0000763216217816 */ /* 0x004fe20000000021 */
[----:B------:R-:W-:Y:S01]  /*5fd0*/  IMAD R31, R3, 0x2, R29 ;  /* 0x00000002031f7824 */ /* 0x000fe200078e021d */
[----:B------:R-:W-:Y:S02]  /*5fe0*/  LEA.HI.X.SX32 R21, R21, R16, 0x1, P6 ;  /* 0x0000001015157211 */ /* 0x000fe400030f0eff */
[C---:B------:R-:W-:Y:S01]  /*5ff0*/  LEA R28, P6, R29.reuse, R2, 0x1 ;  /* 0x000000021d1c7211 */ /* 0x040fe200078c08ff */
[----:B------:R1:W-:Y:S01]  /*6000*/  @P2 STG.E.U16 desc[UR26][R18.64], R33 ;  /* 0x0000002112002986 */ /* 0x0003e2000c10151a */
[----:B------:R-:W-:Y:S02]  /*6010*/  ISETP.LT.AND P2, PT, R30, UR11, !P0 ;  /* 0x0000000b1e007c0c */ /* 0x000fe4000c741270 */
[----:B------:R-:W-:Y:S01]  /*6020*/  LEA.HI.X.SX32 R29, R29, R16, 0x1, P6 ;  /* 0x000000101d1d7211 */ /* 0x000fe200030f0eff */
[----:B------:R2:W-:Y:S01]  /*6030*/  @P5 STG.E.U16 desc[UR26][R20.64], R23 ;  /* 0x0000001714005986 */ /* 0x0005e2000c10151a */
[----:B------:R-:W-:-:S02]  /*6040*/  PRMT R32, R23, 0x7632, R32 ;  /* 0x0000763217207816 */ /* 0x000fc40000000020 */
[----:B------:R-:W-:Y:S02]  /*6050*/  LEA R30, P6, R31, R2, 0x1 ;  /* 0x000000021f1e7211 */ /* 0x000fe400078c08ff */
[C---:B------:R-:W-:Y:S01]  /*6060*/  LOP3.LUT R22, R0.reuse, 0x34, RZ, 0xfc, !PT ;  /* 0x0000003400167812 */ /* 0x040fe200078efcff */
[----:B------:R3:W-:Y:S01]  /*6070*/  @P3 STG.E.U16 desc[UR26][R28.64], R32 ;  /* 0x000000201c003986 */ /* 0x0007e2000c10151a */
[----:B-1----:R-:W-:Y:S01]  /*6080*/  LOP3.LUT R18, R0, 0x36, RZ, 0xfc, !PT ;  /* 0x0000003600127812 */ /* 0x002fe200078efcff */
[----:B------:R-:W-:Y:S01]  /*6090*/  IMAD R19, R3, 0x2, R31 ;  /* 0x0000000203137824 */ /* 0x000fe200078e021f */
[----:B------:R-:W-:Y:S02]  /*60a0*/  LEA.HI.X.SX32 R31, R31, R16, 0x1, P6 ;  /* 0x000000101f1f7211 */ /* 0x000fe400030f0eff */
[----:B------:R-:W-:Y:S01]  /*60b0*/  ISETP.LT.AND P3, PT, R18, UR11, !P0 ;  /* 0x0000000b12007c0c */ /* 0x000fe2000c761270 */
[----:B--2---:R-:W-:Y:S01]  /*60c0*/  IMAD R21, R3, 0x2, R19 ;  /* 0x0000000203157824 */ /* 0x004fe200078e0213 */
[----:B------:R-:W-:Y:S01]  /*60d0*/  LEA R18, P6, R19, R2, 0x1 ;  /* 0x0000000213127211 */ /* 0x000fe200078c08ff */
[----:B0-----:R0:W-:Y:S01]  /*60e0*/  @P4 STG.E.U16 desc[UR26][R30.64], R24 ;  /* 0x000000181e004986 */ /* 0x0011e2000c10151a */
[----:B------:R-:W-:Y:S01]  /*60f0*/  LOP3.LUT R20, R0, 0x38, RZ, 0xfc, !PT ;  /* 0x0000003800147812 */ /* 0x000fe200078efcff */
[----:B------:R-:W-:Y:S01]  /*6100*/  IMAD R23, R3, 0x2, R21 ;  /* 0x0000000203177824 */ /* 0x000fe200078e0215 */
[----:B------:R-:W-:-:S02]  /*6110*/  LEA.HI.X.SX32 R19, R19, R16, 0x1, P6 ;  /* 0x0000001013137211 */ /* 0x000fc400030f0eff */
[----:B------:R-:W-:Y:S01]  /*6120*/  ISETP.LT.AND P5, PT, R22, UR11, !P0 ;  /* 0x0000000b16007c0c */ /* 0x000fe2000c7a1270 */
[----:B---3--:R-:W-:Y:S01]  /*6130*/  IMAD R29, R3, 0x2, R23 ;  /* 0x00000002031d7824 */ /* 0x008fe200078e0217 */
[----:B------:R-:W-:Y:S02]  /*6140*/  ISETP.LT.AND P4, PT, R20, UR11, !P0 ;  /* 0x0000000b14007c0c */ /* 0x000fe4000c781270 */
[----:B------:R-:W-:Y:S02]  /*6150*/  LOP3.LUT R22, R0, 0x3a, RZ, 0xfc, !PT ;  /* 0x0000003a00167812 */ /* 0x000fe400078efcff */
[C---:B------:R-:W-:Y:S02]  /*6160*/  LEA R20, P6, R21.reuse, R2, 0x1 ;  /* 0x0000000215147211 */ /* 0x040fe400078c08ff */
[----:B0-----:R-:W-:Y:S02]  /*6170*/  PRMT R31, R24, 0x7632, R31 ;  /* 0x00007632181f7816 */ /* 0x001fe4000000001f */
[----:B------:R-:W-:-:S02]  /*6180*/  LEA.HI.X.SX32 R21, R21, R16, 0x1, P6 ;  /* 0x0000001015157211 */ /* 0x000fc400030f0eff */
[----:B------:R-:W-:Y:S01]  /*6190*/  PRMT R30, R25, 0x7632, R30 ;  /* 0x00007632191e7816 */ /* 0x000fe2000000001e */
[----:B------:R0:W-:Y:S01]  /*61a0*/  @P2 STG.E.U16 desc[UR26][R18.64], R31 ;  /* 0x0000001f12002986 */ /* 0x0001e2000c10151a */
[----:B------:R-:W-:Y:S02]  /*61b0*/  ISETP.LT.AND P2, PT, R22, UR11, !P0 ;  /* 0x0000000b16007c0c */ /* 0x000fe4000c741270 */
[C---:B------:R-:W-:Y:S01]  /*61c0*/  LEA R22, P6, R23.reuse, R2, 0x1 ;  /* 0x0000000217167211 */ /* 0x040fe200078c08ff */
[----:B------:R1:W-:Y:S01]  /*61d0*/  @P5 STG.E.U16 desc[UR26][R20.64], R25 ;  /* 0x0000001914005986 */ /* 0x0003e2000c10151a */
[----:B------:R-:W-:Y:S02]  /*61e0*/  LOP3.LUT R24, R0, 0x3c, RZ, 0xfc, !PT ;  /* 0x0000003c00187812 */ /* 0x000fe400078efcff */
[----:B------:R-:W-:Y:S02]  /*61f0*/  LEA.HI.X.SX32 R23, R23, R16, 0x1, P6 ;  /* 0x0000001017177211 */ /* 0x000fe400030f0eff */
[----:B------:R-:W-:-:S02]  /*6200*/  LEA R28, P6, R29, R2, 0x1 ;  /* 0x000000021d1c7211 */ /* 0x000fc400078c08ff */
[----:B------:R-:W-:Y:S01]  /*6210*/  ISETP.LT.AND P5, PT, R24, UR11, !P0 ;  /* 0x0000000b18007c0c */ /* 0x000fe2000c7a1270 */
[----:B0-----:R-:W-:Y:S01]  /*6220*/  IMAD R19, R3, 0x2, R29 ;  /* 0x0000000203137824 */ /* 0x001fe200078e021d */
[----:B------:R-:W-:Y:S01]  /*6230*/  LOP3.LUT R18, R0, 0x3e, RZ, 0xfc, !PT ;  /* 0x0000003e00127812 */ /* 0x000fe200078efcff */
[----:B------:R0:W-:Y:S01]  /*6240*/  @P3 STG.E.U16 desc[UR26][R22.64], R30 ;  /* 0x0000001e16003986 */ /* 0x0001e2000c10151a */
[----:B------:R-:W-:Y:S01]  /*6250*/  LEA.HI.X.SX32 R29, R29, R16, 0x1, P6 ;  /* 0x000000101d1d7211 */ /* 0x000fe200030f0eff */
[----:B-1----:R-:W-:Y:S01]  /*6260*/  IMAD R21, R3, 0x2, R19 ;  /* 0x0000000203157824 */ /* 0x002fe200078e0213 */
[----:B------:R-:W-:Y:S02]  /*6270*/  ISETP.LT.AND P3, PT, R18, UR11, !P0 ;  /* 0x0000000b12007c0c */ /* 0x000fe4000c761270 */
[----:B------:R-:W-:Y:S01]  /*6280*/  LEA R18, P6, R19, R2, 0x1 ;  /* 0x0000000213127211 */ /* 0x000fe200078c08ff */
[----:B------:R1:W-:Y:S01]  /*6290*/  @P4 STG.E.U16 desc[UR26][R28.64], R26 ;  /* 0x0000001a1c004986 */ /* 0x0003e2000c10151a */
[----:B------:R-:W-:-:S02]  /*62a0*/  LOP3.LUT R20, R0, 0x40, RZ, 0xfc, !PT ;  /* 0x0000004000147812 */ /* 0x000fc400078efcff */
[----:B------:R-:W-:Y:S02]  /*62b0*/  LEA.HI.X.SX32 R19, R19, R16, 0x1, P6 ;  /* 0x0000001013137211 */ /* 0x000fe400030f0eff */
[----:B------:R-:W-:Y:S01]  /*62c0*/  ISETP.LT.AND P4, PT, R20, UR11, !P0 ;  /* 0x0000000b14007c0c */ /* 0x000fe2000c781270 */
[----:B0-----:R-:W-:Y:S01]  /*62d0*/  IMAD R23, R3, 0x2, R21 ;  /* 0x0000000203177824 */ /* 0x001fe200078e0215 */
[----:B------:R-:W-:Y:S02]  /*62e0*/  LEA R20, P6, R21, R2, 0x1 ;  /* 0x0000000215147211 */ /* 0x000fe400078c08ff */
[----:B------:R-:W-:Y:S01]  /*62f0*/  LOP3.LUT R24, R0, 0x42, RZ, 0xfc, !PT ;  /* 0x0000004200187812 */ /* 0x000fe200078efcff */
[----:B------:R-:W-:Y:S01]  /*6300*/  IMAD R25, R3, 0x2, R23 ;  /* 0x0000000203197824 */ /* 0x000fe200078e0217 */
[----:B------:R-:W-:Y:S02]  /*6310*/  LEA.HI.X.SX32 R21, R21, R16, 0x1, P6 ;  /* 0x0000001015157211 */ /* 0x000fe400030f0eff */
[----:B-1----:R-:W-:-:S02]  /*6320*/  PRMT R29, R26, 0x7632, R29 ;  /* 0x000076321a1d7816 */ /* 0x002fc4000000001d */
[----:B------:R-:W-:Y:S02]  /*6330*/  LEA R22, P6, R23, R2, 0x1 ;  /* 0x0000000217167211 */ /* 0x000fe400078c08ff */
[----:B------:R-:W-:Y:S01]  /*6340*/  PRMT R28, R27, 0x7632, R28 ;  /* 0x000076321b1c7816 */ /* 0x000fe2000000001c */
[----:B------:R0:W-:Y:S01]  /*6350*/  @P2 STG.E.U16 desc[UR26][R18.64], R29 ;  /* 0x0000001d12002986 */ /* 0x0001e2000c10151a */
[----:B------:R-:W-:Y:S02]  /*6360*/  ISETP.LT.AND P2, PT, R24, UR11, !P0 ;  /* 0x0000000b18007c0c */ /* 0x000fe4000c741270 */
[----:B------:R-:W-:Y:S01]  /*6370*/  LOP3.LUT R24, R0, 0x44, RZ, 0xfc, !PT ;  /* 0x0000004400187812 */ /* 0x000fe200078efcff */
[----:B------:R1:W-:Y:S01]  /*6380*/  @P5 STG.E.U16 desc[UR26][R20.64], R27 ;  /* 0x0000001b14005986 */ /* 0x0003e2000c10151a */
[----:B------:R-:W-:Y:S02]  /*6390*/  LEA.HI.X.SX32 R23, R23, R16, 0x1, P6 ;  /* 0x0000001017177211 */ /* 0x000fe400030f0eff */
[----:B------:R-:W-:-:S02]  /*63a0*/  ISETP.LT.AND P5, PT, R24, UR11, !P0 ;  /* 0x0000000b18007c0c */ /* 0x000fc4000c7a1270 */
[----:B------:R-:W-:Y:S01]  /*63b0*/  LEA R24, P6, R25, R2, 0x1 ;  /* 0x0000000219187211 */ /* 0x000fe200078c08ff */
[----:B------:R2:W-:Y:S01]  /*63c0*/  @P3 STG.E.U16 desc[UR26][R22.64], R28 ;  /* 0x0000001c16003986 */ /* 0x0005e2000c10151a */
[C---:B------:R-:W-:Y:S01]  /*63d0*/  LOP3.LUT R26, R0.reuse, 0x4a, RZ, 0xfc, !PT ;  /* 0x0000004a001a7812 */ /* 0x040fe200078efcff */
[----:B0-----:R-:W-:Y:S01]  /*63e0*/  IMAD R19, R3, 0x2, R25 ;  /* 0x0000000203137824 */ /* 0x001fe200078e0219 */
[----:B------:R-:W-:Y:S02]  /*63f0*/  LOP3.LUT R18, R0, 0x46, RZ, 0xfc, !PT ;  /* 0x0000004600127812 */ /* 0x000fe400078efcff */
[----:B------:R-:W-:Y:S01]  /*6400*/  LEA.HI.X.SX32 R25, R25, R16, 0x1, P6 ;  /* 0x0000001019197211 */ /* 0x000fe200030f0eff */
[----:B-1----:R-:W-:Y:S01]  /*6410*/  IMAD R21, R3, 0x2, R19 ;  /* 0x0000000203157824 */ /* 0x002fe200078e0213 */
[----:B------:R-:W-:Y:S02]  /*6420*/  ISETP.LT.AND P3, PT, R18, UR11, !P0 ;  /* 0x0000000b12007c0c */ /* 0x000fe4000c761270 */
[----:B------:R-:W-:Y:S01]  /*6430*/  LEA R18, P6, R19, R2, 0x1 ;  /* 0x0000000213127211 */ /* 0x000fe200078c08ff */
[----:B------:R0:W-:Y:S01]  /*6440*/  @P4 STG.E.U16 desc[UR26][R24.64], R12 ;  /* 0x0000000c18004986 */ /* 0x0001e2000c10151a */
[----:B------:R-:W-:Y:S01]  /*6450*/  LOP3.LUT R20, R0, 0x48, RZ, 0xfc, !PT ;  /* 0x0000004800147812 */ /* 0x000fe200078efcff */
[----:B--2---:R-:W-:Y:S01]  /*6460*/  IMAD R23, R3, 0x2, R21 ;  /* 0x0000000203177824 */ /* 0x004fe200078e0215 */
[----:B------:R-:W-:-:S02]  /*6470*/  LEA.HI.X.SX32 R19, R19, R16, 0x1, P6 ;  /* 0x0000001013137211 */ /* 0x000fc400030f0eff */
[----:B------:R-:W-:Y:S02]  /*6480*/  ISETP.LT.AND P4, PT, R20, UR11, !P0 ;  /* 0x0000000b14007c0c */ /* 0x000fe4000c781270 */
[C---:B------:R-:W-:Y:S02]  /*6490*/  LEA R20, P6, R21.reuse, R2, 0x1 ;  /* 0x0000000215147211 */ /* 0x040fe400078c08ff */
[----:B------:R-:W-:Y:S02]  /*64a0*/  PRMT R27, R12, 0x7632, R27 ;  /* 0x000076320c1b7816 */ /* 0x000fe4000000001b */
[----:B------:R-:W-:Y:S01]  /*64b0*/  LEA.HI.X.SX32 R21, R21, R16, 0x1, P6 ;  /* 0x0000001015157211 */ /* 0x000fe200030f0eff */
[----:B0-----:R-:W-:Y:S01]  /*64c0*/  IMAD R25, R3, 0x2, R23 ;  /* 0x0000000203197824 */ /* 0x001fe200078e0217 */
[----:B------:R-:W-:Y:S01]  /*64d0*/  LEA R22, P6, R23, R2, 0x1 ;  /* 0x0000000217167211 */ /* 0x000fe200078c08ff */
[----:B------:R0:W-:Y:S01]  /*64e0*/  @P2 STG.E.U16 desc[UR26][R18.64], R27 ;  /* 0x0000001b12002986 */ /* 0x0001e2000c10151a */
[----:B------:R-:W-:-:S02]  /*64f0*/  LOP3.LUT R12, R0, 0x4c, RZ, 0xfc, !PT ;  /* 0x0000004c000c7812 */ /* 0x000fc400078efcff */
[----:B------:R-:W-:Y:S01]  /*6500*/  LEA.HI.X.SX32 R23, R23, R16, 0x1, P6 ;  /* 0x0000001017177211 */ /* 0x000fe200030f0eff */
[----:B------:R1:W-:Y:S01]  /*6510*/  @P5 STG.E.U16 desc[UR26][R20.64], R13 ;  /* 0x0000000d14005986 */ /* 0x0003e2000c10151a */
[----:B------:R-:W-:Y:S02]  /*6520*/  LEA R24, P6, R25, R2, 0x1 ;  /* 0x0000000219187211 */ /* 0x000fe400078c08ff */
[----:B------:R-:W-:Y:S02]  /*6530*/  ISETP.LT.AND P5, PT, R12, UR11, !P0 ;  /* 0x0000000b0c007c0c */ /* 0x000fe4000c7a1270 */
[----:B------:R-:W-:Y:S02]  /*6540*/  ISETP.LT.AND P2, PT, R26, UR11, !P0 ;  /* 0x0000000b1a007c0c */ /* 0x000fe4000c741270 */
[----:B------:R-:W-:Y:S01]  /*6550*/  LOP3.LUT R12, R0, 0x4e, RZ, 0xfc, !PT ;  /* 0x0000004e000c7812 */ /* 0x000fe200078efcff */
[----:B0-----:R-:W-:Y:S01]  /*6560*/  IMAD R19, R3, 0x2, R25 ;  /* 0x0000000203137824 */ /* 0x001fe200078e0219 */
[----:B------:R-:W-:-:S02]  /*6570*/  LEA.HI.X.SX32 R25, R25, R16, 0x1, P6 ;  /* 0x0000001019197211 */ /* 0x000fc400030f0eff */
[----:B-1----:R-:W-:Y:S01]  /*6580*/  PRMT R21, R13, 0x7632, R21 ;  /* 0x000076320d157816 */ /* 0x002fe20000000015 */
[----:B------:R-:W-:Y:S01]  /*6590*/  IMAD R13, R3, 0x2, R19 ;  /* 0x00000002030d7824 */ /* 0x000fe200078e0213 */
[C---:B------:R-:W-:Y:S02]  /*65a0*/  LEA R18, P6, R19.reuse, R2, 0x1 ;  /* 0x0000000213127211 */ /* 0x040fe400078c08ff */
[----:B------:R-:W-:Y:S01]  /*65b0*/  LOP3.LUT R20, R0, 0x52, RZ, 0xfc, !PT ;  /* 0x0000005200147812 */ /* 0x000fe200078efcff */
[----:B------:R0:W-:Y:S01]  /*65c0*/  @P3 STG.E.U16 desc[UR26][R22.64], R21 ;  /* 0x0000001516003986 */ /* 0x0001e2000c10151a */
[----:B------:R-:W-:Y:S02]  /*65d0*/  ISETP.LT.AND P3, PT, R12, UR11, !P0 ;  /* 0x0000000b0c007c0c */ /* 0x000fe4000c761270 */
[----:B------:R-:W-:Y:S01]  /*65e0*/  LOP3.LUT R12, R0, 0x50, RZ, 0xfc, !PT ;  /* 0x00000050000c7812 */ /* 0x000fe200078efcff */
[----:B------:R1:W-:Y:S01]  /*65f0*/  @P4 STG.E.U16 desc[UR26][R24.64], R14 ;  /* 0x0000000e18004986 */ /* 0x0003e2000c10151a */
[----:B------:R-:W-:-:S02]  /*6600*/  LEA.HI.X.SX32 R19, R19, R16, 0x1, P6 ;  /* 0x0000001013137211 */ /* 0x000fc400030f0eff */
[----:B------:R-:W-:Y:S02]  /*6610*/  ISETP.LT.AND P4, PT, R12, UR11, !P0 ;  /* 0x0000000b0c007c0c */ /* 0x000fe4000c781270 */
[----:B------:R-:W-:Y:S01]  /*6620*/  LEA R12, P6, R13, R2, 0x1 ;  /* 0x000000020d0c7211 */ /* 0x000fe200078c08ff */
[----:B0-----:R-:W-:-:S03]  /*6630*/  IMAD R21, R3, 0x2, R13 ;  /* 0x0000000203157824 */ /* 0x001fc600078e020d */
[----:B------:R-:W-:Y:S02]  /*6640*/  LEA.HI.X.SX32 R13, R13, R16, 0x1, P6 ;  /* 0x000000100d0d7211 */ /* 0x000fe400030f0eff */
[----:B-1----:R-:W-:Y:S01]  /*6650*/  PRMT R25, R14, 0x7632, R25 ;  /* 0x000076320e197816 */ /* 0x002fe20000000019 */
[----:B------:R-:W-:Y:S01]  /*6660*/  IMAD R23, R3, 0x2, R21 ;  /* 0x0000000203177824 */ /* 0x000fe200078e0215 */
[----:B------:R-:W-:Y:S02]  /*6670*/  LOP3.LUT R14, R0, 0x54, RZ, 0xfc, !PT ;  /* 0x00000054000e7812 */ /* 0x000fe400078efcff */
[----:B------:R-:W-:Y:S01]  /*6680*/  PRMT R24, R15, 0x7632, R24 ;  /* 0x000076320f187816 */ /* 0x000fe20000000018 */
[----:B------:R0:W-:Y:S01]  /*6690*/  @P2 STG.E.U16 desc[UR26][R18.64], R25 ;  /* 0x0000001912002986 */ /* 0x0001e2000c10151a */
[----:B------:R-:W-:Y:S02]  /*66a0*/  ISETP.LT.AND P2, PT, R20, UR11, !P0 ;  /* 0x0000000b14007c0c */ /* 0x000fe4000c741270 */
[----:B------:R-:W-:Y:S01]  /*66b0*/  LEA R20, P6, R21, R2, 0x1 ;  /* 0x0000000215147211 */ /* 0x000fe200078c08ff */
[----:B------:R1:W-:Y:S01]  /*66c0*/  @P5 STG.E.U16 desc[UR26][R12.64], R15 ;  /* 0x0000000f0c005986 */ /* 0x0003e2000c10151a */
[----:B------:R-:W-:-:S02]  /*66d0*/  ISETP.LT.AND P5, PT, R14, UR11, !P0 ;  /* 0x0000000b0e007c0c */ /* 0x000fc4000c7a1270 */
[----:B------:R-:W-:Y:S02]  /*66e0*/  LEA.HI.X.SX32 R21, R21, R16, 0x1, P6 ;  /* 0x0000001015157211 */ /* 0x000fe400030f0eff */
[----:B------:R-:W-:Y:S02]  /*66f0*/  LEA R22, P6, R23, R2, 0x1 ;  /* 0x0000000217167211 */ /* 0x000fe400078c08ff */
[----:B------:R-:W-:Y:S01]  /*6700*/  LOP3.LUT R14, R0, 0x56, RZ, 0xfc, !PT ;  /* 0x00000056000e7812 */ /* 0x000fe200078efcff */
[----:B0-----:R-:W-:Y:S01]  /*6710*/  IMAD R19, R3, 0x2, R23 ;  /* 0x0000000203137824 */ /* 0x001fe200078e0217 */
[----:B------:R-:W-:Y:S01]  /*6720*/  LEA.HI.X.SX32 R23, R23, R16, 0x1, P6 ;  /* 0x0000001017177211 */ /* 0x000fe200030f0eff */
[----:B------:R0:W-:Y:S01]  /*6730*/  @P3 STG.E.U16 desc[UR26][R20.64], R24 ;  /* 0x0000001814003986 */ /* 0x0001e2000c10151a */
[----:B------:R-:W-:Y:S01]  /*6740*/  ISETP.LT.AND P3, PT, R14, UR11, !P0 ;  /* 0x0000000b0e007c0c */ /* 0x000fe2000c761270 */
[----:B-1----:R-:W-:Y:S01]  /*6750*/  IMAD R13, R3, 0x2, R19 ;  /* 0x00000002030d7824 */ /* 0x002fe200078e0213 */
[----:B------:R-:W-:Y:S01]  /*6760*/  LEA R18, P6, R19, R2, 0x1 ;  /* 0x0000000213127211 */ /* 0x000fe200078c08ff */
[----:B------:R1:W-:Y:S01]  /*6770*/  @P4 STG.E.U16 desc[UR26][R22.64], R8 ;  /* 0x0000000816004986 */ /* 0x0003e2000c10151a */
[----:B------:R-:W-:Y:S01]  /*6780*/  LOP3.LUT R12, R0, 0x58, RZ, 0xfc, !PT ;  /* 0x00000058000c7812 */ /* 0x000fe200078efcff */
[----:B------:R-:W-:Y:S01]  /*6790*/  IMAD R15, R3, 0x2, R13 ;  /* 0x00000002030f7824 */ /* 0x000fe200078e020d */
[----:B------:R-:W-:-:S02]  /*67a0*/  LEA.HI.X.SX32 R19, R19, R16, 0x1, P6 ;  /* 0x0000001013137211 */ /* 0x000fc400030f0eff */
[----:B------:R-:W-:Y:S02]  /*67b0*/  ISETP.LT.AND P4, PT, R12, UR11, !P0 ;  /* 0x0000000b0c007c0c */ /* 0x000fe4000c781270 */
[----:B------:R-:W-:Y:S01]  /*67c0*/  LOP3.LUT R14, R0, 0x5a, RZ, 0xfc, !PT ;  /* 0x0000005a000e7812 */ /* 0x000fe200078efcff */
[----:B0-----:R-:W-:Y:S01]  /*67d0*/  IMAD R21, R3, 0x2, R15 ;  /* 0x0000000203157824 */ /* 0x001fe200078e020f */
[C---:B------:R-:W-:Y:S02]  /*67e0*/  LEA R12, P6, R13.reuse, R2, 0x1 ;  /* 0x000000020d0c7211 */ /* 0x040fe400078c08ff */
[----:B-1----:R-:W-:Y:S02]  /*67f0*/  PRMT R23, R8, 0x7632, R23 ;  /* 0x0000763208177816 */ /* 0x002fe40000000017 */
[----:B------:R-:W-:Y:S02]  /*6800*/  LEA.HI.X.SX32 R13, R13, R16, 0x1, P6 ;  /* 0x000000100d0d7211 */ /* 0x000fe400030f0eff */
[----:B------:R-:W-:Y:S01]  /*6810*/  LOP3.LUT R8, R0, 0x5c, RZ, 0xfc, !PT ;  /* 0x0000005c00087812 */ /* 0x000fe200078efcff */
[----:B------:R0:W-:Y:S01]  /*6820*/  @P2 STG.E.U16 desc[UR26][R18.64], R23 ;  /* 0x0000001712002986 */ /* 0x0001e2000c10151a */
[----:B------:R-:W-:-:S02]  /*6830*/  ISETP.LT.AND P2, PT, R14, UR11, !P0 ;  /* 0x0000000b0e007c0c */ /* 0x000fc4000c741270 */
[C---:B------:R-:W-:Y:S01]  /*6840*/  LEA R14, P6, R15.reuse, R2, 0x1 ;  /* 0x000000020f0e7211 */ /* 0x040fe200078c08ff */
[----:B------:R1:W-:Y:S01]  /*6850*/  @P5 STG.E.U16 desc[UR26][R12.64], R9 ;  /* 0x000000090c005986 */ /* 0x0003e2000c10151a */
[----:B------:R-:W-:Y:S02]  /*6860*/  ISETP.LT.AND P5, PT, R8, UR11, !P0 ;  /* 0x0000000b08007c0c */ /* 0x000fe4000c7a1270 */
[----:B------:R-:W-:Y:S02]  /*6870*/  LEA.HI.X.SX32 R15, R15, R16, 0x1, P6 ;  /* 0x000000100f0f7211 */ /* 0x000fe400030f0eff */
[----:B------:R-:W-:Y:S02]  /*6880*/  LEA R20, P6, R21, R2, 0x1 ;  /* 0x0000000215147211 */ /* 0x000fe400078c08ff */
[----:B------:R-:W-:Y:S01]  /*6890*/  LOP3.LUT R8, R0, 0x5e, RZ, 0xfc, !PT ;  /* 0x0000005e00087812 */ /* 0x000fe200078efcff */
[----:B0-----:R-:W-:Y:S01]  /*68a0*/  IMAD R19, R3, 0x2, R21 ;  /* 0x0000000203137824 */ /* 0x001fe200078e0215 */
[----:B------:R-:W-:-:S02]  /*68b0*/  LEA.HI.X.SX32 R21, R21, R16, 0x1, P6 ;  /* 0x0000001015157211 */ /* 0x000fc400030f0eff */
[----:B------:R-:W-:Y:S02]  /*68c0*/  PRMT R22, R5, 0x7632, R22 ;  /* 0x0000763205167816 */ /* 0x000fe40000000016 */
        /* <DEDUP_REMOVED lines=26> */
[----:B------:R-:W-:Y:S01]  /*6a70*/  PRMT R21, R11, 0x7632, R21 ;  /* 0x000076320b157816 */ /* 0x000fe20000000015 */
[----:B-1----:R-:W-:Y:S01]  /*6a80*/  IMAD R9, R3, 0x2, R19 ;  /* 0x0000000203097824 */ /* 0x002fe200078e0213 */
[C---:B------:R-:W-:Y:S02]  /*6a90*/  LEA R18, P6, R19.reuse, R2, 0x1 ;  /* 0x0000000213127211 */ /* 0x040fe400078c08ff */
[----:B------:R-:W-:Y:S01]  /*6aa0*/  LOP3.LUT R8, R0, 0x68, RZ, 0xfc, !PT ;  /* 0x0000006800087812 */ /* 0x000fe200078efcff */
[----:B------:R0:W-:Y:S01]  /*6ab0*/  @P3 STG.E.U16 desc[UR26][R12.64], R21 ;  /* 0x000000150c003986 */ /* 0x0001e2000c10151a */
[----:B------:R-:W-:Y:S02]  /*6ac0*/  LEA.HI.X.SX32 R19, R19, R16, 0x1, P6 ;  /* 0x0000001013137211 */ /* 0x000fe400030f0eff */
[----:B------:R-:W-:Y:S01]  /*6ad0*/  LEA R20, P6, R9, R2, 0x1 ;  /* 0x0000000209147211 */ /* 0x000fe200078c08ff */
[----:B------:R1:W-:Y:S01]  /*6ae0*/  @P4 STG.E.U16 desc[UR26][R14.64], R4 ;  /* 0x000000040e004986 */ /* 0x0003e2000c10151a */
[----:B------:R-:W-:-:S02]  /*6af0*/  ISETP.LT.AND P3, PT, R10, UR11, !P0 ;  /* 0x0000000b0a007c0c */ /* 0x000fc4000c761270 */
[----:B------:R-:W-:Y:S02]  /*6b00*/  PRMT R10, R4, 0x7632, R10 ;  /* 0x00007632040a7816 */ /* 0x000fe4000000000a */
[----:B------:R-:W-:Y:S02]  /*6b10*/  ISETP.LT.AND P4, PT, R8, UR11, !P0 ;  /* 0x0000000b08007c0c */ /* 0x000fe4000c781270 */
[----:B------:R-:W-:Y:S01]  /*6b20*/  LOP3.LUT R8, R0, 0x6a, RZ, 0xfc, !PT ;  /* 0x0000006a00087812 */ /* 0x000fe200078efcff */
[----:B------:R2:W-:Y:S01]  /*6b30*/  @P2 STG.E.U16 desc[UR26][R18.64], R10 ;  /* 0x0000000a12002986 */ /* 0x0005e2000c10151a */
[----:B0-----:R-:W-:Y:S01]  /*6b40*/  LEA.HI.X.SX32 R21, R9, R16, 0x1, P6 ;  /* 0x0000001009157211 */ /* 0x001fe200030f0eff */
[C---:B------:R-:W-:Y:S01]  /*6b50*/  IMAD R9, R3.reuse, 0x2, R9 ;  /* 0x0000000203097824 */ /* 0x040fe200078e0209 */
[----:B------:R-:W-:Y:S02]  /*6b60*/  ISETP.LT.AND P2, PT, R8, UR11, !P0 ;  /* 0x0000000b08007c0c */ /* 0x000fe4000c741270 */
[----:B-1----:R-:W-:Y:S01]  /*6b70*/  LOP3.LUT R4, R0, 0x6c, RZ, 0xfc, !PT ;  /* 0x0000006c00047812 */ /* 0x002fe200078efcff */
[----:B------:R-:W-:Y:S01]  /*6b80*/  IMAD R15, R3, 0x2, R9 ;  /* 0x00000002030f7824 */ /* 0x000fe200078e0209 */
[----:B------:R-:W-:Y:S01]  /*6b90*/  LEA R12, P6, R9, R2, 0x1 ;  /* 0x00000002090c7211 */ /* 0x000fe200078c08ff */
[----:B------:R0:W-:Y:S01]  /*6ba0*/  @P5 STG.E.U16 desc[UR26][R20.64], R5 ;  /* 0x0000000514005986 */ /* 0x0001e2000c10151a */
[----:B------:R-:W-:-:S02]  /*6bb0*/  ISETP.LT.AND P5, PT, R4, UR11, !P0 ;  /* 0x0000000b04007c0c */ /* 0x000fc4000c7a1270 */
[----:B------:R-:W-:Y:S01]  /*6bc0*/  LEA.HI.X.SX32 R13, R9, R16, 0x1, P6 ;  /* 0x00000010090d7211 */ /* 0x000fe200030f0eff */
[----:B--2---:R-:W-:Y:S01]  /*6bd0*/  IMAD R19, R3, 0x2, R15 ;  /* 0x0000000203137824 */ /* 0x004fe200078e020f */
[----:B------:R-:W1:Y:S01]  /*6be0*/  LDS.128 R8, [R17+UR13+0x800] ;  /* 0x0008000d11087984 */ /* 0x000e620008000c00 */
[C---:B------:R-:W-:Y:S02]  /*6bf0*/  LEA R14, P6, R15.reuse, R2, 0x1 ;  /* 0x000000020f0e7211 */ /* 0x040fe400078c08ff */
[----:B------:R-:W-:Y:S01]  /*6c00*/  LOP3.LUT R4, R0, 0x6e, RZ, 0xfc, !PT ;  /* 0x0000006e00047812 */ /* 0x000fe200078efcff */
[----:B------:R2:W-:Y:S01]  /*6c10*/  @P3 STG.E.U16 desc[UR26][R12.64], R22 ;  /* 0x000000160c003986 */ /* 0x0005e2000c10151a */
[----:B------:R-:W-:Y:S02]  /*6c20*/  LEA.HI.X.SX32 R15, R15, R16, 0x1, P6 ;  /* 0x000000100f0f7211 */ /* 0x000fe400030f0eff */
[----:B------:R-:W-:Y:S01]  /*6c30*/  ISETP.LT.AND P3, PT, R4, UR11, !P0 ;  /* 0x0000000b04007c0c */ /* 0x000fe2000c761270 */
[----:B0-----:R-:W-:Y:S01]  /*6c40*/  IMAD R21, R3, 0x2, R19 ;  /* 0x0000000203157824 */ /* 0x001fe200078e0213 */
[----:B------:R-:W-:Y:S01]  /*6c50*/  LEA R4, P6, R19, R2, 0x1 ;  /* 0x0000000213047211 */ /* 0x000fe200078c08ff */
[----:B------:R0:W-:Y:S01]  /*6c60*/  @P4 STG.E.U16 desc[UR26][R14.64], R6 ;  /* 0x000000060e004986 */ /* 0x0001e2000c10151a */
[----:B------:R-:W-:-:S02]  /*6c70*/  LOP3.LUT R18, R0, 0x70, RZ, 0xfc, !PT ;  /* 0x0000007000127812 */ /* 0x000fc400078efcff */
[----:B------:R-:W-:Y:S02]  /*6c80*/  LEA.HI.X.SX32 R5, R19, R16, 0x1, P6 ;  /* 0x0000001013057211 */ /* 0x000fe400030f0eff */
[----:B------:R-:W-:Y:S01]  /*6c90*/  PRMT R19, R6, 0x7632, R19 ;  /* 0x0000763206137816 */ /* 0x000fe20000000013 */
[----:B--2---:R-:W-:Y:S01]  /*6ca0*/  IMAD R13, R3, 0x2, R21 ;  /* 0x00000002030d7824 */ /* 0x004fe200078e0215 */
[----:B------:R-:W-:Y:S02]  /*6cb0*/  ISETP.LT.AND P4, PT, R18, UR11, !P0 ;  /* 0x0000000b12007c0c */ /* 0x000fe4000c781270 */
[----:B------:R-:W-:Y:S01]  /*6cc0*/  LEA R18, P6, R21, R2, 0x1 ;  /* 0x0000000215127211 */ /* 0x000fe200078c08ff */
[----:B------:R2:W-:Y:S01]  /*6cd0*/  @P2 STG.E.U16 desc[UR26][R4.64], R19 ;  /* 0x0000001304002986 */ /* 0x0005e2000c10151a */
[C---:B------:R-:W-:Y:S01]  /*6ce0*/  LOP3.LUT R17, R0.reuse, 0x72, RZ, 0xfc, !PT ;  /* 0x0000007200117812 */ /* 0x040fe200078efcff */
[----:B0-----:R-:W-:Y:S01]  /*6cf0*/  IMAD R15, R3, 0x2, R13 ;  /* 0x00000002030f7824 */ /* 0x001fe200078e020d */
[----:B------:R-:W-:-:S02]  /*6d00*/  LOP3.LUT R6, R0, 0x74, RZ, 0xfc, !PT ;  /* 0x0000007400067812 */ /* 0x000fc400078efcff */
[----:B------:R-:W-:Y:S01]  /*6d10*/  ISETP.LT.AND P2, PT, R17, UR11, !P0 ;  /* 0x0000000b11007c0c */ /* 0x000fe2000c741270 */
[----:B------:R-:W-:Y:S01]  /*6d20*/  IMAD R17, R3, 0x2, R15 ;  /* 0x0000000203117824 */ /* 0x000fe200078e020f */
[----:B--2---:R-:W-:-:S03]  /*6d30*/  LEA.HI.X.SX32 R19, R21, R16, 0x1, P6 ;  /* 0x0000001015137211 */ /* 0x004fc600030f0eff */
[----:B------:R-:W-:Y:S01]  /*6d40*/  IMAD R21, R3, 0x2, R17 ;  /* 0x0000000203157824 */ /* 0x000fe200078e0211 */
[----:B------:R-:W-:Y:S02]  /*6d50*/  LEA R12, P6, R13, R2, 0x1 ;  /* 0x000000020d0c7211 */ /* 0x000fe400078c08ff */
[----:B------:R-:W-:Y:S01]  /*6d60*/  PRMT R5, R7, 0x7632, R5 ;  /* 0x0000763207057816 */ /* 0x000fe20000000005 */
[----:B------:R-:W-:Y:S01]  /*6d70*/  @P5 STG.E.U16 desc[UR26][R18.64], R7 ;  /* 0x0000000712005986 */ /* 0x000fe2000c10151a */
[----:B------:R-:W-:Y:S02]  /*6d80*/  LEA.HI.X.SX32 R13, R13, R16, 0x1, P6 ;  /* 0x000000100d0d7211 */ /* 0x000fe400030f0eff */
[----:B------:R-:W-:Y:S02]  /*6d90*/  ISETP.LT.AND P5, PT, R6, UR11, !P0 ;  /* 0x0000000b06007c0c */ /* 0x000fe4000c7a1270 */
[----:B------:R-:W-:Y:S01]  /*6da0*/  LEA R4, P6, R15, R2, 0x1 ;  /* 0x000000020f047211 */ /* 0x000fe200078c08ff */
[----:B------:R0:W-:Y:S01]  /*6db0*/  @P3 STG.E.U16 desc[UR26][R12.64], R5 ;  /* 0x000000050c003986 */ /* 0x0001e2000c10151a */
[----:B------:R-:W-:-:S04]  /*6dc0*/  LOP3.LUT R6, R0, 0x76, RZ, 0xfc, !PT ;  /* 0x0000007600067812 */ /* 0x000fc800078efcff */
[----:B------:R-:W-:Y:S02]  /*6dd0*/  ISETP.LT.AND P3, PT, R6, UR11, !P0 ;  /* 0x0000000b06007c0c */ /* 0x000fe4000c761270 */
[C---:B------:R-:W-:Y:S02]  /*6de0*/  LOP3.LUT R6, R0.reuse, 0x78, RZ, 0xfc, !PT ;  /* 0x0000007800067812 */ /* 0x040fe400078efcff */
[----:B0-----:R-:W-:Y:S01]  /*6df0*/  LEA.HI.X.SX32 R5, R15, R16, 0x1, P6 ;  /* 0x000000100f057211 */ /* 0x001fe200030f0eff */
[----:B------:R-:W-:Y:S01]  /*6e00*/  IMAD R13, R3, 0x2, R21 ;  /* 0x00000002030d7824 */ /* 0x000fe200078e0215 */
[----:B------:R-:W-:Y:S02]  /*6e10*/  LEA R14, P6, R17, R2, 0x1 ;  /* 0x00000002110e7211 */ /* 0x000fe400078c08ff */
[----:B------:R-:W-:Y:S01]  /*6e20*/  LOP3.LUT R12, R0, 0x7a, RZ, 0xfc, !PT ;  /* 0x0000007a000c7812 */ /* 0x000fe200078efcff */
[----:B-1----:R0:W-:Y:S01]  /*6e30*/  @P4 STG.E.U16 desc[UR26][R4.64], R8 ;  /* 0x0000000804004986 */ /* 0x0021e2000c10151a */
[----:B------:R-:W-:-:S02]  /*6e40*/  ISETP.LT.AND P4, PT, R6, UR11, !P0 ;  /* 0x0000000b06007c0c */ /* 0x000fc4000c781270 */
[----:B------:R-:W-:Y:S01]  /*6e50*/  LEA.HI.X.SX32 R15, R17, R16, 0x1, P6 ;  /* 0x00000010110f7211 */ /* 0x000fe200030f0eff */
[----:B------:R-:W-:Y:S01]  /*6e60*/  IMAD R17, R3, 0x2, R13 ;  /* 0x0000000203117824 */ /* 0x000fe200078e020d */
[----:B------:R-:W-:-:S03]  /*6e70*/  LEA R6, P6, R21, R2, 0x1 ;  /* 0x0000000215067211 */ /* 0x000fc600078c08ff */
[----:B------:R-:W-:Y:S01]  /*6e80*/  IMAD R19, R3, 0x2, R17 ;  /* 0x0000000203137824 */ /* 0x000fe200078e0211 */
[----:B------:R-:W-:Y:S02]  /*6e90*/  LEA.HI.X.SX32 R7, R21, R16, 0x1, P6 ;  /* 0x0000001015077211 */ /* 0x000fe400030f0eff */
[----:B0-----:R-:W-:Y:S01]  /*6ea0*/  PRMT R5, R8, 0x7632, R5 ;  /* 0x0000763208057816 */ /* 0x001fe20000000005 */
[C---:B------:R-:W-:Y:S01]  /*6eb0*/  IMAD R21, R3.reuse, 0x2, R19 ;  /* 0x0000000203157824 */ /* 0x040fe200078e0213 */
[C---:B------:R-:W-:Y:S02]  /*6ec0*/  LOP3.LUT R8, R0.reuse, 0x7c, RZ, 0xfc, !PT ;  /* 0x0000007c00087812 */ /* 0x040fe400078efcff */
[----:B------:R-:W-:Y:S01]  /*6ed0*/  LOP3.LUT R0, R0, 0x7e, RZ, 0xfc, !PT ;  /* 0x0000007e00007812 */ /* 0x000fe200078efcff */
[----:B------:R0:W-:Y:S01]  /*6ee0*/  @P2 STG.E.U16 desc[UR26][R14.64], R5 ;  /* 0x000000050e002986 */ /* 0x0001e2000c10151a */
[----:B------:R-:W-:Y:S01]  /*6ef0*/  ISETP.LT.AND P2, PT, R12, UR11, !P0 ;  /* 0x0000000b0c007c0c */ /* 0x000fe2000c741270 */
[----:B------:R-:W-:Y:S01]  /*6f00*/  IMAD R3, R3, 0x2, R21 ;  /* 0x0000000203037824 */ /* 0x000fe200078e0215 */
[-C--:B------:R-:W-:Y:S01]  /*6f10*/  LEA R12, P6, R17, R2.reuse, 0x1 ;  /* 0x00000002110c7211 */ /* 0x080fe200078c08ff */
[----:B------:R1:W-:Y:S01]  /*6f20*/  @P5 STG.E.U16 desc[UR26][R6.64], R9 ;  /* 0x0000000906005986 */ /* 0x0003e2000c10151a */
[----:B------:R-:W-:-:S04]  /*6f30*/  LEA R4, P5, R13, R2, 0x1 ;  /* 0x000000020d047211 */ /* 0x000fc800078a08ff */
[----:B0-----:R-:W-:Y:S02]  /*6f40*/  LEA.HI.X.SX32 R5, R13, R16, 0x1, P5 ;  /* 0x000000100d057211 */ /* 0x001fe400028f0eff */
[----:B------:R-:W-:Y:S02]  /*6f50*/  LEA R14, P5, R19, R2, 0x1 ;  /* 0x00000002130e7211 */ /* 0x000fe400078a08ff */
[-C--:B------:R-:W-:Y:S02]  /*6f60*/  LEA.HI.X.SX32 R13, R17, R16.reuse, 0x1, P6 ;  /* 0x00000010110d7211 */ /* 0x080fe400030f0eff */
[----:B------:R-:W-:Y:S02]  /*6f70*/  LEA.HI.X.SX32 R15, R19, R16, 0x1, P5 ;  /* 0x00000010130f7211 */ /* 0x000fe400028f0eff */
[----:B-1----:R-:W-:Y:S02]  /*6f80*/  LEA R6, P6, R21, R2, 0x1 ;  /* 0x0000000215067211 */ /* 0x002fe400078c08ff */
[----:B------:R-:W-:-:S02]  /*6f90*/  ISETP.LT.AND P5, PT, R8, UR11, !P0 ;  /* 0x0000000b08007c0c */ /* 0x000fc4000c7a1270 */
[----:B------:R-:W-:Y:S02]  /*6fa0*/  ISETP.LT.AND P0, PT, R0, UR11, !P0 ;  /* 0x0000000b00007c0c */ /* 0x000fe4000c701270 */
[----:B------:R-:W-:Y:S02]  /*6fb0*/  PRMT R9, R9, 0x7632, R9 ;  /* 0x0000763209097816 */ /* 0x000fe40000000009 */
[----:B------:R-:W-:Y:S02]  /*6fc0*/  LEA.HI.X.SX32 R7, R21, R16, 0x1, P6 ;  /* 0x0000001015077211 */ /* 0x000fe400030f0eff */
[C---:B------:R-:W-:Y:S01]  /*6fd0*/  LEA R2, P6, R3.reuse, R2, 0x1 ;  /* 0x0000000203027211 */ /* 0x040fe200078c08ff */
[----:B------:R0:W-:Y:S01]  /*6fe0*/  @P3 STG.E.U16 desc[UR26][R4.64], R9 ;  /* 0x0000000904003986 */ /* 0x0001e2000c10151a */
[----:B------:R-:W-:Y:S02]  /*6ff0*/  PRMT R0, R10, 0x7632, R0 ;  /* 0x000076320a007816 */ /* 0x000fe40000000000 */
[----:B------:R-:W-:Y:S01]  /*7000*/  LEA.HI.X.SX32 R3, R3, R16, 0x1, P6 ;  /* 0x0000001003037211 */ /* 0x000fe200030f0eff */
[----:B------:R1:W-:Y:S04]  /*7010*/  @P4 STG.E.U16 desc[UR26][R12.64], R10 ;  /* 0x0000000a0c004986 */ /* 0x0003e8000c10151a */
[----:B------:R1:W-:Y:S01]  /*7020*/  @P2 STG.E.U16 desc[UR26][R14.64], R0 ;  /* 0x000000000e002986 */ /* 0x0003e2000c10151a */
[----:B0-----:R-:W-:-:S03]  /*7030*/  PRMT R5, R11, 0x7632, R5 ;  /* 0x000076320b057816 */ /* 0x001fc60000000005 */
[----:B------:R1:W-:Y:S04]  /*7040*/  @P5 STG.E.U16 desc[UR26][R6.64], R11 ;  /* 0x0000000b06005986 */ /* 0x0003e8000c10151a */
[----:B------:R1:W-:Y:S01]  /*7050*/  @P0 STG.E.U16 desc[UR26][R2.64], R5 ;  /* 0x0000000502000986 */ /* 0x0003e2000c10151a */
[----:B------:R-:W-:Y:S06]  /*7060*/  BAR.SYNC.DEFER_BLOCKING 0x0 ;  /* 0x0000000000007b1d */ /* 0x000fec0000010000 */
[----:B------:R-:W-:Y:S05]  /*7070*/  @P1 BRA `(.L_x_13) ;  /* 0x0000000000a01947 */ /* 0x000fea0003800000 */
[----:B------:R-:W0:Y:S01]  /*7080*/  S2UR UR6, SR_CgaCtaId ;  /* 0x00000000000679c3 */ /* 0x000e220000008800 */
[----:B------:R-:W-:Y:S01]  /*7090*/  NOP ;  /* 0x0000000000007918 */ /* 0x000fe20000000000 */
[----:B------:R-:W-:Y:S01]  /*70a0*/  UMOV UR4, 0x50 ;  /* 0x0000005000047882 */ /* 0x000fe20000000000 */
[----:B-1----:R-:W-:Y:S02]  /*70b0*/  IMAD.U32 R0, RZ, RZ, UR12 ;  /* 0x0000000cff007e24 */ /* 0x002fe4000f8e00ff */
[----:B------:R-:W-:Y:S02]  /*70c0*/  IMAD.MOV.U32 R3, RZ, RZ, 0xf ;  /* 0x0000000fff037424 */ /* 0x000fe400078e00ff */
[----:B------:R-:W-:Y:S01]  /*70d0*/  IMAD.MOV.U32 R7, RZ, RZ, 0x1 ;  /* 0x00000001ff077424 */ /* 0x000fe200078e00ff */
[----:B------:R-:W-:-:S04]  /*70e0*/  LOP3.LUT R0, R0, 0xffff, RZ, 0xc0, !PT ;  /* 0x0000ffff00007812 */ /* 0x000fc800078ec0ff */
[----:B------:R-:W-:-:S05]  /*70f0*/  SHF.R.U32.HI R0, RZ, 0x5, R0 ;  /* 0x00000005ff007819 */ /* 0x000fca0000011600 */
[----:B------:R-:W-:Y:S01]  /*7100*/  VIADD R2, R0, 0x10 ;  /* 0x0000001000027836 */ /* 0x000fe20000000000 */
[----:B------:R-:W-:Y:S01]  /*7110*/  SHF.L.U32 R0, R3, R0, RZ ;  /* 0x0000000003007219 */ /* 0x000fe200000006ff */
[----:B0-----:R-:W-:-:S03]  /*7120*/  ULEA UR6, UR6, UR4, 0x18 ;  /* 0x0000000406067291 */ /* 0x001fc6000f8ec0ff */
[----:B------:R-:W-:-:S04]  /*7130*/  SHF.L.U32 R3, R7, R2, RZ ;  /* 0x0000000207037219 */ /* 0x000fc800000006ff */
[----:B------:R-:W-:Y:S02]  /*7140*/  LOP3.LUT R0, R3, R0, RZ, 0xfc, !PT ;  /* 0x0000000003007212 */ /* 0x000fe400078efcff */
[----:B------:R-:W0:Y:S02]  /*7150*/  LDS R5, [UR6] ;  /* 0x00000006ff057984 */ /* 0x000e240008000800 */
[C---:B------:R-:W-:Y:S02]  /*7160*/  LOP3.LUT R2, R0.reuse, 0xffff, RZ, 0xc0, !PT ;  /* 0x0000ffff00027812 */ /* 0x040fe400078ec0ff */
[----:B0-----:R-:W-:-:S04]  /*7170*/  LOP3.LUT R3, R0, 0xffff, R5, 0x80, !PT ;  /* 0x0000ffff00037812 */ /* 0x001fc800078e8005 */
[----:B------:R-:W-:-:S13]  /*7180*/  ISETP.NE.AND P0, PT, R3, R2, PT ;  /* 0x000000020300720c */ /* 0x000fda0003f05270 */
[----:B------:R-:W-:Y:S05]  /*7190*/  @P0 BRA `(.L_x_14) ;  /* 0x0000000000500947 */ /* 0x000fea0003800000 */
[----:B------:R-:W-:Y:S02]  /*71a0*/  SHF.R.U32.HI R5, RZ, 0x10, R5 ;  /* 0x00000010ff057819 */ /* 0x000fe40000011605 */
[----:B------:R-:W-:-:S04]  /*71b0*/  SHF.R.U32.HI R2, RZ, 0x10, R0 ;  /* 0x00000010ff027819 */ /* 0x000fc80000011600 */
[----:B------:R-:W-:-:S04]  /*71c0*/  LOP3.LUT R5, R5, R2, RZ, 0xc0, !PT ;  /* 0x0000000205057212 */ /* 0x000fc800078ec0ff */
[----:B------:R-:W-:-:S13]  /*71d0*/  ISETP.NE.AND P0, PT, R5, R2, PT ;  /* 0x000000020500720c */ /* 0x000fda0003f05270 */
[----:B------:R-:W-:Y:S05]  /*71e0*/  @P0 BRA `(.L_x_15) ;  /* 0x0000000000300947 */ /* 0x000fea0003800000 */
[----:B------:R-:W-:Y:S01]  /*71f0*/  R2UR UR4, R0 ;  /* 0x00000000000472ca */ /* 0x000fe200000e0000 */
[----:B------:R-:W-:Y:S01]  /*7200*/  VOTEU.ANY UR5, UPT, PT ;  /* 0x0000000000057886 */ /* 0x000fe200038e0100 */
[----:B------:R-:W0:Y:S01]  /*7210*/  S2R R0, SR_LANEID ;  /* 0x0000000000007919 */ /* 0x000e220000000000 */
[----:B------:R-:W-:-:S10]  /*7220*/  UFLO.U32 UR5, UR5 ;  /* 0x00000005000572bd */ /* 0x000fd400080e0000 */
[----:B------:R-:W-:-:S06]  /*7230*/  ULOP3.LUT UR4, URZ, UR4, URZ, 0x33, !UPT ;  /* 0x00000004ff047292 */ /* 0x000fcc000f8e33ff */
[----:B------:R-:W-:-:S04]  /*7240*/  IMAD.U32 R2, RZ, RZ, UR4 ;  /* 0x00000004ff027e24 */ /* 0x000fc8000f8e00ff */
[----:B------:R-:W1:Y:S02]  /*7250*/  REDUX UR7, R2 ;  /* 0x00000000020773c4 */ /* 0x000e640000000000 */
[----:B------:R2:W-:Y:S01]  /*7260*/  UTCATOMSWS.AND URZ, UR4 ;  /* 0x0000000400ff79e3 */ /* 0x0005e20008000000 */
[----:B0-----:R-:W-:Y:S01]  /*7270*/  ISETP.EQ.U32.AND P0, PT, R0, UR5, PT ;  /* 0x0000000500007c0c */ /* 0x001fe2000bf02070 */
[----:B-1----:R-:W-:-:S12]  /*7280*/  IMAD.U32 R0, RZ, RZ, UR7 ;  /* 0x00000007ff007e24 */ /* 0x002fd8000f8e00ff */
[----:B------:R2:W-:Y:S01]  /*7290*/  @P0 ATOMS.AND RZ, [UR6], R0 ;  /* 0x00000000ffff098c */ /* 0x0005e2000a800006 */
[----:B------:R-:W-:Y:S05]  /*72a0*/  BRA `(.L_x_13) ;  /* 0x0000000000147947 */ /* 0x000fea0003800000 */
.L_x_15:
[----:B------:R-:W-:-:S07]  /*72b0*/  MOV R2, 0x72d0 ;  /* 0x000072d000027802 */ /* 0x000fce0000000f00 */
[----:B------:R-:W-:Y:S05]  /*72c0*/  CALL.REL.NOINC `($__internal_0_$__cuda_sm10x_tcgen05_guardrail_trap_col_being_dealloced_not_returned_by_alloc) ;  /* 0x00000000002c7944 */ /* 0x000fea0003c00000 */
[----:B------:R-:W-:Y:S05]  /*72d0*/  BRA `(.L_x_13) ;  /* 0x0000000000087947 */ /* 0x000fea0003800000 */
.L_x_14:
[----:B------:R-:W-:-:S07]  /*72e0*/  MOV R2, 0x7300 ;  /* 0x0000730000027802 */ /* 0x000fce0000000f00 */
[----:B------:R-:W-:Y:S05]  /*72f0*/  CALL.REL.NOINC `($__internal_2_$__cuda_sm10x_tcgen05_guardrail_trap_unallocated_columns_being_dealloced) ;  /* 0x0000000000387944 */ /* 0x000fea0003c00000 */
.L_x_13:
[----:B------:R-:W-:Y:S01]  /*7300*/  NOP ;  /* 0x0000000000007918 */ /* 0x000fe20000000000 */
[----:B--2---:R-:W-:Y:S05]  /*7310*/  EXIT ;  /* 0x000000000000794d */ /* 0x004fea0003800000 */
.L_x_8:
[----:B------:R-:W0:Y:S02]  /*7320*/  SYNCS.PHASECHK.TRANS64.TRYWAIT P4, [UR15], R112 ;  /* 0x00000070ff0075a7 */ /* 0x000e24000808110f */
[----:B0-----:R-:W-:Y:S05]  /*7330*/  @!P4 BRA `(.L_x_8) ;  /* 0xfffffffc00f8c947 */ /* 0x001fea000383ffff */
[----:B------:R-:W-:Y:S05]  /*7340*/  BRA `(.L_x_16) ;  /* 0xffffffcc00a87947 */ /* 0x000fea000383ffff */
.L_x_12:
[----:B------:R-:W2:Y:S02]  /*7350*/  SYNCS.PHASECHK.TRANS64.TRYWAIT P0, [UR15], R4 ;  /* 0x00000004ff0075a7 */ /* 0x000ea4000800110f */
[----:B--2---:R-:W-:Y:S05]  /*7360*/  @!P0 BRA `(.L_x_12) ;  /* 0xfffffffc00f88947 */ /* 0x004fea000383ffff */
[----:B------:R-:W-:Y:S05]  /*7370*/  BRA `(.L_x_11) ;  /* 0xffffffdc007c7947 */ /* 0x000fea000383ffff */
        .weak           $__internal_0_$__cuda_sm10x_tcgen05_guardrail_trap_col_being_dealloced_not_returned_by_alloc
        .type           $__internal_0_$__cuda_sm10x_tcgen05_guardrail_trap_col_being_dealloced_not_returned_by_alloc,@function
        .size           $__internal_0_$__cuda_sm10x_tcgen05_guardrail_trap_col_being_dealloced_not_returned_by_alloc,($__internal_1_$__cuda_sm10x_tcgen05_guardrail_trap_phase_invalid_during_alloc - $__internal_0_$__cuda_sm10x_tcgen05_guardrail_trap_col_being_dealloced_not_returned_by_alloc)
$__internal_0_$__cuda_sm10x_tcgen05_guardrail_trap_col_being_dealloced_not_returned_by_alloc:
[----:B------:R-:W-:Y:S05]  /*7380*/  BPT.TRAP 0x1 ;  /* 0x000000040000795c */ /* 0x000fea0000300000 */
[----:B------:R-:W-:-:S04]  /*7390*/  IMAD.MOV.U32 R3, RZ, RZ, 0x0 ;  /* 0x00000000ff037424 */ /* 0x000fc800078e00ff */
[----:B------:R-:W-:Y:S05]  /*73a0*/  RET.REL.NODEC R2 `(matmul_kernel) ;  /* 0xffffff8c02147950 */ /* 0x000fea0003c3ffff */
        .weak           $__internal_1_$__cuda_sm10x_tcgen05_guardrail_trap_phase_invalid_during_alloc
        .type           $__internal_1_$__cuda_sm10x_tcgen05_guardrail_trap_phase_invalid_during_alloc,@function
        .size           $__internal_1_$__cuda_sm10x_tcgen05_guardrail_trap_phase_invalid_during_alloc,($__internal_2_$__cuda_sm10x_tcgen05_guardrail_trap_unallocated_columns_being_dealloced - $__internal_1_$__cuda_sm10x_tcgen05_guardrail_trap_phase_invalid_during_alloc)
$__internal_1_$__cuda_sm10x_tcgen05_guardrail_trap_phase_invalid_during_alloc:
[----:B------:R-:W-:Y:S05]  /*73b0*/  BPT.TRAP 0x1 ;  /* 0x000000040000795c */ /* 0x000fea0000300000 */
[----:B------:R-:W-:-:S04]  /*73c0*/  IMAD.MOV.U32 R3, RZ, RZ, 0x0 ;  /* 0x00000000ff037424 */ /* 0x000fc800078e00ff */
[----:B------:R-:W-:Y:S05]  /*73d0*/  RET.REL.NODEC R2 `(matmul_kernel) ;  /* 0xffffff8c02087950 */ /* 0x000fea0003c3ffff */
        .weak           $__internal_2_$__cuda_sm10x_tcgen05_guardrail_trap_unallocated_columns_being_dealloced
        .type           $__internal_2_$__cuda_sm10x_tcgen05_guardrail_trap_unallocated_columns_being_dealloced,@function
        .size           $__internal_2_$__cuda_sm10x_tcgen05_guardrail_trap_unallocated_columns_being_dealloced,(.L_x_20 - $__internal_2_$__cuda_sm10x_tcgen05_guardrail_trap_unallocated_columns_being_dealloced)
$__internal_2_$__cuda_sm10x_tcgen05_guardrail_trap_unallocated_columns_being_dealloced:
[----:B------:R-:W-:Y:S05]  /*73e0*/  BPT.TRAP 0x1 ;  /* 0x000000040000795c */ /* 0x000fea0000300000 */
[----:B------:R-:W-:-:S04]  /*73f0*/  IMAD.MOV.U32 R3, RZ, RZ, 0x0 ;  /* 0x00000000ff037424 */ /* 0x000fc800078e00ff */
[----:B------:R-:W-:Y:S05]  /*7400*/  RET.REL.NODEC R2 `(matmul_kernel) ;  /* 0xffffff8802fc7950 */ /* 0x000fea0003c3ffff */
.L_x_17:
[----:B------:R-:W-:-:S00]  /*7410*/  BRA `(.L_x_17) ;  /* 0xfffffffc00fc7947 */ /* 0x000fc0000383ffff */
[----:B------:R-:W-:-:S00]  /*7420*/  NOP ;  /* 0x0000000000007918 */ /* 0x000fc00000000000 */
        /* <DEDUP_REMOVED lines=13> */
.L_x_20:


//--------------------- .nv.shared.matmul_kernel  --------------------------
	.section	.nv.shared.matmul_kernel,"aw",@nobits
	.sectionflags	@""
	.align	16
	.zero		1024


//--------------------- .nv.shared.reserved.0     --------------------------
	.section	.nv.shared.reserved.0,"aw",@nobits
	.align	8
	.weak		__nv_reservedSMEM_offset_0_alias
	.size		__nv_reservedSMEM_offset_0_alias, 0, 64
	.other		__nv_reservedSMEM_offset_0_alias,@"STO_CUDA_RESERVED_SHARED STV_DEFAULT"
__nv_reservedSMEM_offset_0_alias:
	.zero		0
.nv.shared.reserved.0:
	.zero		64
	.weak		__nv_reservedSMEM_allocation_phase
	.type		__nv_reservedSMEM_allocation_phase,@object
	.size		__nv_reservedSMEM_allocation_phase,(.L_0 - __nv_reservedSMEM_allocation_phase)
__nv_reservedSMEM_allocation_phase:
	.zero		1
.L_0:
	.zero		7
	.weak		__nv_reservedSMEM_devtool_atexit_pc
	.type		__nv_reservedSMEM_devtool_atexit_pc,@object
	.size		__nv_reservedSMEM_devtool_atexit_pc,(__nv_reservedSMEM_allocation_mask - __nv_reservedSMEM_devtool_atexit_pc)
__nv_reservedSMEM_devtool_atexit_pc:
	.zero		8
	.weak		__nv_reservedSMEM_allocation_mask
	.type		__nv_reservedSMEM_allocation_mask,@object
	.size		__nv_reservedSMEM_allocation_mask,(.L_2 - __nv_reservedSMEM_allocation_mask)
__nv_reservedSMEM_allocation_mask:
	.zero		4
.L_2:


//--------------------- .nv.constant0.matmul_kernel --------------------------
	.section	.nv.constant0.matmul_kernel,"a",@progbits
	.sectionflags	@""
	.align	4
.nv.constant0.matmul_kernel:
	.zero		976


//--------------------- SYMBOLS --------------------------

	.type		.nv.reservedSmem.offset0,@object
	.size		.nv.reservedSmem.offset0,0x4
	.type		.nv.reservedSmem.cap,@object
	.size		.nv.reservedSmem.cap,0x4
